//
// Generated by NVIDIA NVVM Compiler
//
// Compiler Build ID: CL-36424714
// Cuda compilation tools, release 13.0, V13.0.88
// Based on NVVM 20.0.0
//

.version 9.0
.target sm_100
.address_size 64

	// .globl	_Z18merge_basic_kernelPiiS_iS_

.visible .entry _Z18merge_basic_kernelPiiS_iS_(
	.param .u64 .ptr .align 1 _Z18merge_basic_kernelPiiS_iS__param_0,
	.param .u32 _Z18merge_basic_kernelPiiS_iS__param_1,
	.param .u64 .ptr .align 1 _Z18merge_basic_kernelPiiS_iS__param_2,
	.param .u32 _Z18merge_basic_kernelPiiS_iS__param_3,
	.param .u64 .ptr .align 1 _Z18merge_basic_kernelPiiS_iS__param_4
)
{
	.reg .pred 	%p<25>;
	.reg .b32 	%r<147>;
	.reg .b32 	%f<5>;
	.reg .b64 	%rd<80>;

	ld.param.u64 	%rd25, [_Z18merge_basic_kernelPiiS_iS__param_0];
	ld.param.u32 	%r61, [_Z18merge_basic_kernelPiiS_iS__param_1];
	ld.param.u64 	%rd26, [_Z18merge_basic_kernelPiiS_iS__param_2];
	ld.param.u32 	%r62, [_Z18merge_basic_kernelPiiS_iS__param_3];
	ld.param.u64 	%rd27, [_Z18merge_basic_kernelPiiS_iS__param_4];
	cvta.to.global.u64 	%rd1, %rd25;
	cvta.to.global.u64 	%rd2, %rd27;
	cvta.to.global.u64 	%rd3, %rd26;
	mov.u32 	%r63, %ctaid.x;
	mov.u32 	%r64, %ntid.x;
	mov.u32 	%r65, %tid.x;
	mad.lo.s32 	%r66, %r63, %r64, %r65;
	add.s32 	%r67, %r62, %r61;
	cvt.rn.f32.s32 	%f1, %r67;
	mov.u32 	%r68, %nctaid.x;
	mul.lo.s32 	%r69, %r64, %r68;
	cvt.rn.f32.u32 	%f2, %r69;
	div.rn.f32 	%f3, %f1, %f2;
	cvt.rpi.f32.f32 	%f4, %f3;
	cvt.rzi.s32.f32 	%r70, %f4;
	mul.lo.s32 	%r1, %r70, %r66;
	add.s32 	%r71, %r1, %r70;
	min.s32 	%r72, %r71, %r67;
	sub.s32 	%r73, %r1, %r62;
	max.s32 	%r121, %r73, 0;
	min.s32 	%r4, %r1, %r61;
	setp.ge.s32 	%p1, %r121, %r4;
	@%p1 bra 	$L__BB0_5;
	mov.u32 	%r119, %r4;
$L__BB0_2:
	add.s32 	%r74, %r119, %r121;
	shr.u32 	%r122, %r74, 1;
	setp.ge.s32 	%p2, %r122, %r4;
	@%p2 bra 	$L__BB0_4;
	mul.wide.u32 	%rd28, %r122, 4;
	add.s64 	%rd29, %rd1, %rd28;
	ld.global.u32 	%r75, [%rd29];
	not.b32 	%r76, %r122;
	add.s32 	%r77, %r1, %r76;
	mul.wide.s32 	%rd30, %r77, 4;
	add.s64 	%rd31, %rd3, %rd30;
	ld.global.u32 	%r78, [%rd31];
	setp.lt.s32 	%p3, %r75, %r78;
	add.s32 	%r79, %r122, 1;
	selp.b32 	%r121, %r79, %r121, %p3;
	selp.b32 	%r122, %r119, %r122, %p3;
$L__BB0_4:
	setp.lt.s32 	%p4, %r121, %r122;
	mov.u32 	%r119, %r122;
	@%p4 bra 	$L__BB0_2;
$L__BB0_5:
	sub.s32 	%r80, %r72, %r62;
	max.s32 	%r126, %r80, 0;
	min.s32 	%r14, %r72, %r61;
	setp.ge.s32 	%p5, %r126, %r14;
	@%p5 bra 	$L__BB0_10;
	mov.u32 	%r124, %r14;
$L__BB0_7:
	add.s32 	%r81, %r124, %r126;
	shr.u32 	%r127, %r81, 1;
	setp.ge.s32 	%p6, %r127, %r14;
	@%p6 bra 	$L__BB0_9;
	mul.wide.u32 	%rd32, %r127, 4;
	add.s64 	%rd33, %rd1, %rd32;
	ld.global.u32 	%r82, [%rd33];
	not.b32 	%r83, %r127;
	add.s32 	%r84, %r72, %r83;
	mul.wide.s32 	%rd34, %r84, 4;
	add.s64 	%rd35, %rd3, %rd34;
	ld.global.u32 	%r85, [%rd35];
	setp.lt.s32 	%p7, %r82, %r85;
	add.s32 	%r86, %r127, 1;
	selp.b32 	%r126, %r86, %r126, %p7;
	selp.b32 	%r127, %r124, %r127, %p7;
$L__BB0_9:
	setp.lt.s32 	%p8, %r126, %r127;
	mov.u32 	%r124, %r127;
	@%p8 bra 	$L__BB0_7;
$L__BB0_10:
	sub.s32 	%r23, %r1, %r121;
	sub.s32 	%r24, %r126, %r121;
	add.s32 	%r88, %r23, %r126;
	sub.s32 	%r25, %r72, %r88;
	min.s32 	%r89, %r24, %r25;
	setp.lt.s32 	%p9, %r89, 1;
	mov.b32 	%r138, 0;
	mov.u32 	%r137, %r138;
	mov.u32 	%r139, %r138;
	@%p9 bra 	$L__BB0_13;
	mul.wide.s32 	%rd36, %r1, 4;
	add.s64 	%rd4, %rd2, %rd36;
	mul.wide.s32 	%rd37, %r23, 4;
	add.s64 	%rd5, %rd3, %rd37;
	mul.wide.u32 	%rd38, %r121, 4;
	add.s64 	%rd6, %rd1, %rd38;
	mov.b32 	%r139, 0;
	mov.u32 	%r137, %r139;
	mov.u32 	%r138, %r139;
$L__BB0_12:
	mul.wide.u32 	%rd39, %r138, 4;
	add.s64 	%rd40, %rd6, %rd39;
	ld.global.u32 	%r91, [%rd40];
	mul.wide.u32 	%rd41, %r137, 4;
	add.s64 	%rd42, %rd5, %rd41;
	ld.global.u32 	%r93, [%rd42];
	setp.ge.s32 	%p10, %r91, %r93;
	setp.lt.s32 	%p11, %r91, %r93;
	selp.u32 	%r95, 1, 0, %p11;
	add.s32 	%r138, %r138, %r95;
	selp.u32 	%r96, 1, 0, %p10;
	add.s32 	%r137, %r137, %r96;
	min.s32 	%r97, %r91, %r93;
	mul.wide.u32 	%rd43, %r139, 4;
	add.s64 	%rd44, %rd4, %rd43;
	st.global.u32 	[%rd44], %r97;
	add.s32 	%r139, %r139, 1;
	setp.lt.s32 	%p12, %r138, %r24;
	setp.lt.s32 	%p13, %r137, %r25;
	and.pred  	%p14, %p12, %p13;
	@%p14 bra 	$L__BB0_12;
$L__BB0_13:
	setp.ge.s32 	%p15, %r138, %r24;
	@%p15 bra 	$L__BB0_20;
	add.s32 	%r99, %r121, %r138;
	sub.s32 	%r100, %r126, %r99;
	and.b32  	%r29, %r100, 3;
	setp.eq.s32 	%p16, %r29, 0;
	mov.u32 	%r145, %r138;
	@%p16 bra 	$L__BB0_17;
	mul.wide.s32 	%rd45, %r1, 4;
	mul.wide.u32 	%rd46, %r139, 4;
	add.s64 	%rd47, %rd45, %rd46;
	add.s64 	%rd76, %rd2, %rd47;
	mul.wide.u32 	%rd48, %r121, 4;
	mul.wide.u32 	%rd49, %r138, 4;
	add.s64 	%rd50, %rd48, %rd49;
	add.s64 	%rd75, %rd1, %rd50;
	neg.s32 	%r132, %r29;
	add.s32 	%r139, %r139, %r29;
	add.s32 	%r145, %r138, %r29;
$L__BB0_16:
	.pragma "nounroll";
	ld.global.u32 	%r101, [%rd75];
	st.global.u32 	[%rd76], %r101;
	add.s64 	%rd76, %rd76, 4;
	add.s64 	%rd75, %rd75, 4;
	add.s32 	%r132, %r132, 1;
	setp.ne.s32 	%p17, %r132, 0;
	@%p17 bra 	$L__BB0_16;
$L__BB0_17:
	sub.s32 	%r102, %r121, %r126;
	add.s32 	%r103, %r102, %r138;
	setp.gt.u32 	%p18, %r103, -4;
	@%p18 bra 	$L__BB0_20;
	mul.wide.u32 	%rd51, %r121, 4;
	add.s64 	%rd52, %rd51, %rd1;
	add.s64 	%rd13, %rd52, 8;
	mul.wide.s32 	%rd53, %r1, 4;
	mul.wide.u32 	%rd54, %r139, 4;
	add.s64 	%rd55, %rd53, %rd54;
	add.s64 	%rd56, %rd55, %rd2;
	add.s64 	%rd78, %rd56, 8;
$L__BB0_19:
	mul.wide.s32 	%rd57, %r145, 4;
	add.s64 	%rd58, %rd13, %rd57;
	ld.global.u32 	%r104, [%rd58+-8];
	st.global.u32 	[%rd78+-8], %r104;
	ld.global.u32 	%r105, [%rd58+-4];
	st.global.u32 	[%rd78+-4], %r105;
	ld.global.u32 	%r106, [%rd58];
	st.global.u32 	[%rd78], %r106;
	add.s32 	%r145, %r145, 4;
	ld.global.u32 	%r107, [%rd58+4];
	add.s32 	%r139, %r139, 4;
	st.global.u32 	[%rd78+4], %r107;
	add.s64 	%rd78, %rd78, 16;
	setp.lt.s32 	%p19, %r145, %r24;
	@%p19 bra 	$L__BB0_19;
$L__BB0_20:
	setp.ge.s32 	%p20, %r137, %r25;
	@%p20 bra 	$L__BB0_27;
	add.s32 	%r45, %r72, %r121;
	add.s32 	%r108, %r1, %r126;
	add.s32 	%r109, %r108, %r137;
	sub.s32 	%r110, %r45, %r109;
	and.b32  	%r46, %r110, 3;
	setp.eq.s32 	%p21, %r46, 0;
	mov.u32 	%r143, %r137;
	@%p21 bra 	$L__BB0_24;
	mul.wide.s32 	%rd59, %r1, 4;
	mul.wide.u32 	%rd60, %r139, 4;
	add.s64 	%rd61, %rd59, %rd60;
	add.s64 	%rd77, %rd2, %rd61;
	mul.wide.s32 	%rd62, %r121, 4;
	sub.s64 	%rd63, %rd59, %rd62;
	add.s64 	%rd16, %rd3, %rd63;
	neg.s32 	%r140, %r46;
	add.s32 	%r139, %r139, %r46;
	mov.u32 	%r143, %r137;
$L__BB0_23:
	.pragma "nounroll";
	mul.wide.s32 	%rd64, %r143, 4;
	add.s64 	%rd65, %rd16, %rd64;
	add.s32 	%r143, %r143, 1;
	ld.global.u32 	%r111, [%rd65];
	st.global.u32 	[%rd77], %r111;
	add.s64 	%rd77, %rd77, 4;
	add.s32 	%r140, %r140, 1;
	setp.ne.s32 	%p22, %r140, 0;
	@%p22 bra 	$L__BB0_23;
$L__BB0_24:
	sub.s32 	%r112, %r1, %r45;
	add.s32 	%r113, %r126, %r137;
	add.s32 	%r114, %r112, %r113;
	setp.gt.u32 	%p23, %r114, -4;
	@%p23 bra 	$L__BB0_27;
	mul.wide.s32 	%rd66, %r1, 4;
	mul.wide.s32 	%rd67, %r121, 4;
	sub.s64 	%rd68, %rd66, %rd67;
	add.s64 	%rd69, %rd68, %rd3;
	add.s64 	%rd19, %rd69, 8;
	mul.wide.u32 	%rd70, %r139, 4;
	add.s64 	%rd71, %rd66, %rd70;
	add.s64 	%rd72, %rd71, %rd2;
	add.s64 	%rd79, %rd72, 8;
$L__BB0_26:
	mul.wide.s32 	%rd73, %r143, 4;
	add.s64 	%rd74, %rd19, %rd73;
	ld.global.u32 	%r115, [%rd74+-8];
	st.global.u32 	[%rd79+-8], %r115;
	ld.global.u32 	%r116, [%rd74+-4];
	st.global.u32 	[%rd79+-4], %r116;
	ld.global.u32 	%r117, [%rd74];
	st.global.u32 	[%rd79], %r117;
	add.s32 	%r143, %r143, 4;
	ld.global.u32 	%r118, [%rd74+4];
	st.global.u32 	[%rd79+4], %r118;
	add.s64 	%rd79, %rd79, 16;
	setp.lt.s32 	%p24, %r143, %r25;
	@%p24 bra 	$L__BB0_26;
$L__BB0_27:
	ret;

}


// ===== COMPILED SASS (sm_100) =====

	.target	sm_100

	.elftype	@"ET_EXEC"


//--------------------- .note.nv.tkinfo           --------------------------
	.section	.note.nv.tkinfo,"",@"SHT_NOTE"
	.sectionflags	@"SHF_NOTE_NV_TKINFO"
	.tkinfo
        /*0018*/ 	.word	0x00000002
        /*0030*/ 	.string	""
        /*0030*/ 	.string	"ptxas"
        /*0030*/ 	.string	"Cuda compilation tools, release 13.0, V13.0.88"
        /*0030*/ 	.string	"Build cuda_13.0.r13.0/compiler.36424714_0"
        /*0030*/ 	.string	"-arch sm_100 -m 64 "



//--------------------- .note.nv.cuinfo           --------------------------
	.section	.note.nv.cuinfo,"",@"SHT_NOTE"
	.sectionflags	@"SHF_NOTE_NV_CUINFO"
        /*0018*/ 	.short	0x0002
        /*001a*/ 	.short	0x0064
        /*001c*/ 	.short	0x0082
	.zero		2


//--------------------- .nv.info                  --------------------------
	.section	.nv.info,"",@"SHT_CUDA_INFO"
	.align	4


	//----- nvinfo : EIATTR_REGCOUNT
	.align		4
        /*0000*/ 	.byte	0x04, 0x2f
        /*0002*/ 	.short	(.L_1 - .L_0)
	.align		4
.L_0:
        /*0004*/ 	.word	index@(_Z18merge_basic_kernelPiiS_iS_)
        /*0008*/ 	.word	0x00000020


	//----- nvinfo : EIATTR_FRAME_SIZE
	.align		4
.L_1:
        /*000c*/ 	.byte	0x04, 0x11
        /*000e*/ 	.short	(.L_3 - .L_2)
	.align		4
.L_2:
        /*0010*/ 	.word	index@($__internal_0_$__cuda_sm3x_div_rn_noftz_f32_slowpath)
        /*0014*/ 	.word	0x00000000


	//----- nvinfo : EIATTR_FRAME_SIZE
	.align		4
.L_3:
        /*0018*/ 	.byte	0x04, 0x11
        /*001a*/ 	.short	(.L_5 - .L_4)
	.align		4
.L_4:
        /*001c*/ 	.word	index@(_Z18merge_basic_kernelPiiS_iS_)
        /*0020*/ 	.word	0x00000000


	//----- nvinfo : EIATTR_MIN_STACK_SIZE
	.align		4
.L_5:
        /*0024*/ 	.byte	0x04, 0x12
        /*0026*/ 	.short	(.L_7 - .L_6)
	.align		4
.L_6:
        /*0028*/ 	.word	index@(_Z18merge_basic_kernelPiiS_iS_)
        /*002c*/ 	.word	0x00000000
.L_7:


//--------------------- .nv.compat                --------------------------
	.section	.nv.compat,"",@"SHT_CUDA_COMPAT_INFO"
	.align	4
        /*0000*/ 	.byte	0x02, 0x09, 0x00, 0x00, 0x02, 0x02, 0x01, 0x00, 0x02, 0x05, 0x05, 0x00, 0x03, 0x07, 0x01, 0x01
        /*0010*/ 	.byte	0x02, 0x03, 0x00, 0x00, 0x02, 0x06, 0x01, 0x00, 0x04, 0x0b, 0x08, 0x00, 0x01, 0x00, 0x00, 0x00
        /*0020*/ 	.byte	0x00, 0x00, 0x00, 0x00


//--------------------- .nv.info._Z18merge_basic_kernelPiiS_iS_ --------------------------
	.section	.nv.info._Z18merge_basic_kernelPiiS_iS_,"",@"SHT_CUDA_INFO"
	.sectionflags	@""
	.align	4


	//----- nvinfo : EIATTR_CUDA_API_VERSION
	.align		4
        /*0000*/ 	.byte	0x04, 0x37
        /*0002*/ 	.short	(.L_9 - .L_8)
.L_8:
        /*0004*/ 	.word	0x00000082


	//----- nvinfo : EIATTR_KPARAM_INFO
	.align		4
.L_9:
        /*0008*/ 	.byte	0x04, 0x17
        /*000a*/ 	.short	(.L_11 - .L_10)
.L_10:
        /*000c*/ 	.word	0x00000000
        /*0010*/ 	.short	0x0004
        /*0012*/ 	.short	0x0020
        /*0014*/ 	.byte	0x00, 0xf5, 0x21, 0x00


	//----- nvinfo : EIATTR_KPARAM_INFO
	.align		4
.L_11:
        /*0018*/ 	.byte	0x04, 0x17
        /*001a*/ 	.short	(.L_13 - .L_12)
.L_12:
        /*001c*/ 	.word	0x00000000
        /*0020*/ 	.short	0x0003
        /*0022*/ 	.short	0x0018
        /*0024*/ 	.byte	0x00, 0xf0, 0x11, 0x00


	//----- nvinfo : EIATTR_KPARAM_INFO
	.align		4
.L_13:
        /*0028*/ 	.byte	0x04, 0x17
        /*002a*/ 	.short	(.L_15 - .L_14)
.L_14:
        /*002c*/ 	.word	0x00000000
        /*0030*/ 	.short	0x0002
        /*0032*/ 	.short	0x0010
        /*0034*/ 	.byte	0x00, 0xf5, 0x21, 0x00


	//----- nvinfo : EIATTR_KPARAM_INFO
	.align		4
.L_15:
        /*0038*/ 	.byte	0x04, 0x17
        /*003a*/ 	.short	(.L_17 - .L_16)
.L_16:
        /*003c*/ 	.word	0x00000000
        /*0040*/ 	.short	0x0001
        /*0042*/ 	.short	0x0008
        /*0044*/ 	.byte	0x00, 0xf0, 0x11, 0x00


	//----- nvinfo : EIATTR_KPARAM_INFO
	.align		4
.L_17:
        /*0048*/ 	.byte	0x04, 0x17
        /*004a*/ 	.short	(.L_19 - .L_18)
.L_18:
        /*004c*/ 	.word	0x00000000
        /*0050*/ 	.short	0x0000
        /*0052*/ 	.short	0x0000
        /*0054*/ 	.byte	0x00, 0xf5, 0x21, 0x00


	//----- nvinfo : EIATTR_SPARSE_MMA_MASK
	.align		4
.L_19:
        /*0058*/ 	.byte	0x03, 0x50
        /*005a*/ 	.short	0x0000


	//----- nvinfo : EIATTR_MAXREG_COUNT
	.align		4
        /*005c*/ 	.byte	0x03, 0x1b
        /*005e*/ 	.short	0x00ff


	//----- nvinfo : EIATTR_MERCURY_ISA_VERSION
	.align		4
        /*0060*/ 	.byte	0x03, 0x5f
        /*0062*/ 	.short	0x0101


	//----- nvinfo : EIATTR_VRC_CTA_INIT_COUNT
	.align		4
        /*0064*/ 	.byte	0x02, 0x4a
	.zero		1
	.zero		1


	//----- nvinfo : EIATTR_EXIT_INSTR_OFFSETS
	.align		4
        /*0068*/ 	.byte	0x04, 0x1c
        /*006a*/ 	.short	(.L_21 - .L_20)


	//   ....[0]....
.L_20:
        /*006c*/ 	.word	0x000010d0


	//   ....[1]....
        /*0070*/ 	.word	0x000012e0


	//   ....[2]....
        /*0074*/ 	.word	0x00001900


	//   ....[3]....
        /*0078*/ 	.word	0x000019a0


	//----- nvinfo : EIATTR_CRS_STACK_SIZE
	.align		4
.L_21:
        /*007c*/ 	.byte	0x04, 0x1e
        /*007e*/ 	.short	(.L_23 - .L_22)
.L_22:
        /*0080*/ 	.word	0x00000000


	//----- nvinfo : EIATTR_CBANK_PARAM_SIZE
	.align		4
.L_23:
        /*0084*/ 	.byte	0x03, 0x19
        /*0086*/ 	.short	0x0028


	//----- nvinfo : EIATTR_PARAM_CBANK
	.align		4
        /*0088*/ 	.byte	0x04, 0x0a
        /*008a*/ 	.short	(.L_25 - .L_24)
	.align		4
.L_24:
        /*008c*/ 	.word	index@(.nv.constant0._Z18merge_basic_kernelPiiS_iS_)
        /*0090*/ 	.short	0x0380
        /*0092*/ 	.short	0x0028


	//----- nvinfo : EIATTR_SW_WAR
	.align		4
.L_25:
        /*0094*/ 	.byte	0x04, 0x36
        /*0096*/ 	.short	(.L_27 - .L_26)
.L_26:
        /*0098*/ 	.word	0x00000008
.L_27:


//--------------------- .nv.callgraph             --------------------------
	.section	.nv.callgraph,"",@"SHT_CUDA_CALLGRAPH"
	.align	4
	.sectionentsize	8
	.align		4
        /*0000*/ 	.word	0x00000000
	.align		4
        /*0004*/ 	.word	0xffffffff
	.align		4
        /*0008*/ 	.word	0x00000000
	.align		4
        /*000c*/ 	.word	0xfffffffe
	.align		4
        /*0010*/ 	.word	0x00000000
	.align		4
        /*0014*/ 	.word	0xfffffffd
	.align		4
        /*0018*/ 	.word	0x00000000
	.align		4
        /*001c*/ 	.word	0xfffffffc


//--------------------- .text._Z18merge_basic_kernelPiiS_iS_ --------------------------
	.section	.text._Z18merge_basic_kernelPiiS_iS_,"ax",@progbits
	.align	128
        .global         _Z18merge_basic_kernelPiiS_iS_
        .type           _Z18merge_basic_kernelPiiS_iS_,@function
        .size           _Z18merge_basic_kernelPiiS_iS_,(.L_x_41 - _Z18merge_basic_kernelPiiS_iS_)
        .other          _Z18merge_basic_kernelPiiS_iS_,@"STO_CUDA_ENTRY STV_DEFAULT"
_Z18merge_basic_kernelPiiS_iS_:
.text._Z18merge_basic_kernelPiiS_iS_:
[----:B------:R-:W-:Y:S08]  /*0000*/  LDC R1, c[0x0][0x37c] ;  /* 0x0000df00ff017b82 */ /* 0x000ff00000000800 */
[----:B------:R-:W0:Y:S01]  /*0010*/  LDC R7, c[0x0][0x360] ;  /* 0x0000d800ff077b82 */ /* 0x000e220000000800 */
[----:B------:R-:W0:Y:S01]  /*0020*/  LDCU UR5, c[0x0][0x370] ;  /* 0x00006e00ff0577ac */ /* 0x000e220008000800 */
[----:B------:R-:W1:Y:S01]  /*0030*/  S2R R8, SR_TID.X ;  /* 0x0000000000087919 */ /* 0x000e620000002100 */
[----:B------:R-:W2:Y:S05]  /*0040*/  LDCU UR4, c[0x0][0x398] ;  /* 0x00007300ff0477ac */ /* 0x000eaa0008000800 */
[----:B------:R-:W1:Y:S01]  /*0050*/  S2UR UR6, SR_CTAID.X ;  /* 0x00000000000679c3 */ /* 0x000e620000002500 */
[----:B0-----:R-:W-:Y:S01]  /*0060*/  IMAD R0, R7, UR5, RZ ;  /* 0x0000000507007c24 */ /* 0x001fe2000f8e02ff */
[----:B------:R-:W2:Y:S04]  /*0070*/  LDCU UR5, c[0x0][0x388] ;  /* 0x00007100ff0577ac */ /* 0x000ea80008000800 */
[----:B------:R-:W-:-:S04]  /*0080*/  I2FP.F32.U32 R3, R0 ;  /* 0x0000000000037245 */ /* 0x000fc80000201000 */
[----:B------:R-:W0:Y:S01]  /*0090*/  MUFU.RCP R2, R3 ;  /* 0x0000000300027308 */ /* 0x000e220000001000 */
[----:B--2---:R-:W-:-:S06]  /*00a0*/  UIADD3 UR4, UPT, UPT, UR4, UR5, URZ ;  /* 0x0000000504047290 */ /* 0x004fcc000fffe0ff */
[----:B------:R-:W-:Y:S01]  /*00b0*/  I2FP.F32.S32 R0, UR4 ;  /* 0x0000000400007c45 */ /* 0x000fe20008201400 */
[----:B0-----:R-:W-:-:S03]  /*00c0*/  FFMA R5, -R3, R2, 1 ;  /* 0x3f80000003057423 */ /* 0x001fc60000000102 */
[----:B------:R-:W0:Y:S01]  /*00d0*/  FCHK P0, R0, R3 ;  /* 0x0000000300007302 */ /* 0x000e220000000000 */
[----:B------:R-:W-:Y:S01]  /*00e0*/  FFMA R5, R2, R5, R2 ;  /* 0x0000000502057223 */ /* 0x000fe20000000002 */
[----:B-1----:R-:W-:-:S03]  /*00f0*/  IMAD R2, R7, UR6, R8 ;  /* 0x0000000607027c24 */ /* 0x002fc6000f8e0208 */
[----:B------:R-:W-:-:S04]  /*0100*/  FFMA R4, R0, R5, RZ ;  /* 0x0000000500047223 */ /* 0x000fc800000000ff */
[----:B------:R-:W-:-:S04]  /*0110*/  FFMA R6, -R3, R4, R0 ;  /* 0x0000000403067223 */ /* 0x000fc80000000100 */
[----:B------:R-:W-:Y:S01]  /*0120*/  FFMA R5, R5, R6, R4 ;  /* 0x0000000605057223 */ /* 0x000fe20000000004 */
[----:B0-----:R-:W-:Y:S06]  /*0130*/  @!P0 BRA `(.L_x_0) ;  /* 0x00000000000c8947 */ /* 0x001fec0003800000 */
[----:B------:R-:W-:-:S07]  /*0140*/  MOV R4, 0x160 ;  /* 0x0000016000047802 */ /* 0x000fce0000000f00 */
[----:B------:R-:W-:Y:S05]  /*0150*/  CALL.REL.NOINC `($__internal_0_$__cuda_sm3x_div_rn_noftz_f32_slowpath) ;  /* 0x0000001800147944 */ /* 0x000fea0003c00000 */
[----:B------:R-:W-:-:S07]  /*0160*/  IMAD.MOV.U32 R5, RZ, RZ, R0 ;  /* 0x000000ffff057224 */ /* 0x000fce00078e0000 */
.L_x_0:
[----:B------:R-:W0:Y:S01]  /*0170*/  F2I.CEIL.NTZ R5, R5 ;  /* 0x0000000500057305 */ /* 0x000e22000020b100 */
[----:B------:R-:W1:Y:S01]  /*0180*/  LDCU UR5, c[0x0][0x398] ;  /* 0x00007300ff0577ac */ /* 0x000e620008000800 */
[----:B------:R-:W-:Y:S01]  /*0190*/  BSSY.RECONVERGENT B0, `(.L_x_1) ;  /* 0x000001e000007945 */ /* 0x000fe20003800200 */
[----:B------:R-:W2:Y:S01]  /*01a0*/  LDCU UR8, c[0x0][0x388] ;  /* 0x00007100ff0877ac */ /* 0x000ea20008000800 */
[----:B------:R-:W3:Y:S01]  /*01b0*/  LDCU.64 UR6, c[0x0][0x358] ;  /* 0x00006b00ff0677ac */ /* 0x000ee20008000a00 */
[----:B0-----:R-:W-:-:S05]  /*01c0*/  IMAD R2, R2, R5, RZ ;  /* 0x0000000502027224 */ /* 0x001fca00078e02ff */
[C---:B-1----:R-:W-:Y:S02]  /*01d0*/  VIADDMNMX R3, R2.reuse, -UR5, RZ, !PT ;  /* 0x8000000502037c46 */ /* 0x042fe4000f8001ff */
[C---:B------:R-:W-:Y:S02]  /*01e0*/  VIADDMNMX R4, R2.reuse, R5, UR4, PT ;  /* 0x0000000402047e46 */ /* 0x040fe4000b800105 */
[----:B--2---:R-:W-:-:S04]  /*01f0*/  VIMNMX R14, PT, PT, R2, UR8, PT ;  /* 0x00000008020e7c48 */ /* 0x004fc8000bfe0100 */
[----:B------:R-:W-:-:S13]  /*0200*/  ISETP.GE.AND P0, PT, R3, R14, PT ;  /* 0x0000000e0300720c */ /* 0x000fda0003f06270 */
[----:B---3--:R-:W-:Y:S05]  /*0210*/  @P0 BRA `(.L_x_2) ;  /* 0x0000000000540947 */ /* 0x008fea0003800000 */
[----:B------:R-:W0:Y:S01]  /*0220*/  LDC.64 R6, c[0x0][0x380] ;  /* 0x0000e000ff067b82 */ /* 0x000e220000000a00 */
[----:B------:R-:W-:-:S07]  /*0230*/  IMAD.MOV.U32 R0, RZ, RZ, R14 ;  /* 0x000000ffff007224 */ /* 0x000fce00078e000e */
[----:B------:R-:W1:Y:S02]  /*0240*/  LDC.64 R8, c[0x0][0x390] ;  /* 0x0000e400ff087b82 */ /* 0x000e640000000a00 */
.L_x_5:
[----:B------:R-:W-:Y:S01]  /*0250*/  IMAD.IADD R5, R3, 0x1, R0 ;  /* 0x0000000103057824 */ /* 0x000fe200078e0200 */
[----:B------:R-:W-:Y:S04]  /*0260*/  BSSY.RECONVERGENT B1, `(.L_x_3) ;  /* 0x000000d000017945 */ /* 0x000fe80003800200 */
[----:B------:R-:W-:-:S04]  /*0270*/  SHF.R.U32.HI R5, RZ, 0x1, R5 ;  /* 0x00000001ff057819 */ /* 0x000fc80000011605 */
[----:B------:R-:W-:-:S13]  /*0280*/  ISETP.GE.AND P0, PT, R5, R14, PT ;  /* 0x0000000e0500720c */ /* 0x000fda0003f06270 */
[----:B------:R-:W-:Y:S05]  /*0290*/  @P0 BRA `(.L_x_4) ;  /* 0x0000000000240947 */ /* 0x000fea0003800000 */
[----:B------:R-:W-:-:S05]  /*02a0*/  LOP3.LUT R11, RZ, R5, RZ, 0x33, !PT ;  /* 0x00000005ff0b7212 */ /* 0x000fca00078e33ff */
[----:B------:R-:W-:Y:S02]  /*02b0*/  IMAD.IADD R13, R2, 0x1, R11 ;  /* 0x00000001020d7824 */ /* 0x000fe400078e020b */
[----:B0-----:R-:W-:-:S04]  /*02c0*/  IMAD.WIDE.U32 R10, R5, 0x4, R6 ;  /* 0x00000004050a7825 */ /* 0x001fc800078e0006 */
[----:B-1----:R-:W-:Y:S02]  /*02d0*/  IMAD.WIDE R12, R13, 0x4, R8 ;  /* 0x000000040d0c7825 */ /* 0x002fe400078e0208 */
[----:B------:R-:W2:Y:S04]  /*02e0*/  LDG.E R10, desc[UR6][R10.64] ;  /* 0x000000060a0a7981 */ /* 0x000ea8000c1e1900 */
[----:B------:R-:W2:Y:S02]  /*02f0*/  LDG.E R13, desc[UR6][R12.64] ;  /* 0x000000060c0d7981 */ /* 0x000ea4000c1e1900 */
[----:B--2---:R-:W-:-:S13]  /*0300*/  ISETP.GE.AND P0, PT, R10, R13, PT ;  /* 0x0000000d0a00720c */ /* 0x004fda0003f06270 */
[----:B------:R-:W-:Y:S01]  /*0310*/  @!P0 VIADD R3, R5, 0x1 ;  /* 0x0000000105038836 */ /* 0x000fe20000000000 */
[----:B------:R-:W-:-:S07]  /*0320*/  SEL R5, R0, R5, !P0 ;  /* 0x0000000500057207 */ /* 0x000fce0004000000 */
.L_x_4:
[----:B------:R-:W-:Y:S05]  /*0330*/  BSYNC.RECONVERGENT B1 ;  /* 0x0000000000017941 */ /* 0x000fea0003800200 */
.L_x_3:
[----:B------:R-:W-:Y:S01]  /*0340*/  ISETP.GE.AND P0, PT, R3, R5, PT ;  /* 0x000000050300720c */ /* 0x000fe20003f06270 */
[----:B------:R-:W-:-:S12]  /*0350*/  IMAD.MOV.U32 R0, RZ, RZ, R5 ;  /* 0x000000ffff007224 */ /* 0x000fd800078e0005 */
[----:B------:R-:W-:Y:S05]  /*0360*/  @!P0 BRA `(.L_x_5) ;  /* 0xfffffffc00b88947 */ /* 0x000fea000383ffff */
.L_x_2:
[----:B------:R-:W-:Y:S05]  /*0370*/  BSYNC.RECONVERGENT B0 ;  /* 0x0000000000007941 */ /* 0x000fea0003800200 */
.L_x_1:
[----:B------:R-:W0:Y:S01]  /*0380*/  LDCU UR4, c[0x0][0x398] ;  /* 0x00007300ff0477ac */ /* 0x000e220008000800 */
[----:B------:R-:W-:Y:S01]  /*0390*/  BSSY.RECONVERGENT B0, `(.L_x_6) ;  /* 0x000001b000007945 */ /* 0x000fe20003800200 */
[----:B------:R-:W2:Y:S01]  /*03a0*/  LDCU UR5, c[0x0][0x388] ;  /* 0x00007100ff0577ac */ /* 0x000ea20008000800 */
[C---:B0-----:R-:W-:Y:S02]  /*03b0*/  VIADDMNMX R6, R4.reuse, -UR4, RZ, !PT ;  /* 0x8000000404067c46 */ /* 0x041fe4000f8001ff */
[----:B--2---:R-:W-:-:S04]  /*03c0*/  VIMNMX R16, PT, PT, R4, UR5, PT ;  /* 0x0000000504107c48 */ /* 0x004fc8000bfe0100 */
[----:B------:R-:W-:-:S13]  /*03d0*/  ISETP.GE.AND P0, PT, R6, R16, PT ;  /* 0x000000100600720c */ /* 0x000fda0003f06270 */
[----:B------:R-:W-:Y:S05]  /*03e0*/  @P0 BRA `(.L_x_7) ;  /* 0x0000000000540947 */ /* 0x000fea0003800000 */
[----:B-1----:R-:W0:Y:S01]  /*03f0*/  LDC.64 R8, c[0x0][0x380] ;  /* 0x0000e000ff087b82 */ /* 0x002e220000000a00 */
[----:B------:R-:W-:-:S07]  /*0400*/  MOV R5, R16 ;  /* 0x0000001000057202 */ /* 0x000fce0000000f00 */
[----:B------:R-:W1:Y:S02]  /*0410*/  LDC.64 R10, c[0x0][0x390] ;  /* 0x0000e400ff0a7b82 */ /* 0x000e640000000a00 */
.L_x_10:
        /* <DEDUP_REMOVED lines=14> */
.L_x_9:
[----:B------:R-:W-:Y:S05]  /*0500*/  BSYNC.RECONVERGENT B1 ;  /* 0x0000000000017941 */ /* 0x000fea0003800200 */
.L_x_8:
[----:B------:R-:W-:Y:S01]  /*0510*/  ISETP.GE.AND P0, PT, R6, R7, PT ;  /* 0x000000070600720c */ /* 0x000fe20003f06270 */
[----:B------:R-:W-:-:S12]  /*0520*/  IMAD.MOV.U32 R5, RZ, RZ, R7 ;  /* 0x000000ffff057224 */ /* 0x000fd800078e0007 */
[----:B------:R-:W-:Y:S05]  /*0530*/  @!P0 BRA `(.L_x_10) ;  /* 0xfffffffc00b88947 */ /* 0x000fea000383ffff */
.L_x_7:
[----:B------:R-:W-:Y:S05]  /*0540*/  BSYNC.RECONVERGENT B0 ;  /* 0x0000000000007941 */ /* 0x000fea0003800200 */
.L_x_6:
[--C-:B------:R-:W-:Y:S01]  /*0550*/  IMAD.IADD R17, R2, 0x1, -R3.reuse ;  /* 0x0000000102117824 */ /* 0x100fe200078e0a03 */
[----:B------:R-:W-:Y:S01]  /*0560*/  BSSY.RECONVERGENT B0, `(.L_x_11) ;  /* 0x0000023000007945 */ /* 0x000fe20003800200 */
[----:B------:R-:W-:Y:S01]  /*0570*/  IMAD.IADD R7, R6, 0x1, -R3 ;  /* 0x0000000106077824 */ /* 0x000fe200078e0a03 */
[----:B------:R-:W-:Y:S02]  /*0580*/  CS2R R12, SRZ ;  /* 0x00000000000c7805 */ /* 0x000fe4000001ff00 */
[----:B------:R-:W-:-:S04]  /*0590*/  IADD3 R0, PT, PT, R4, -R17, -R6 ;  /* 0x8000001104007210 */ /* 0x000fc80007ffe806 */
[----:B------:R-:W-:-:S04]  /*05a0*/  VIMNMX R5, PT, PT, R7, R0, PT ;  /* 0x0000000007057248 */ /* 0x000fc80003fe0100 */
[----:B------:R-:W-:Y:S01]  /*05b0*/  ISETP.GE.AND P0, PT, R5, 0x1, PT ;  /* 0x000000010500780c */ /* 0x000fe20003f06270 */
[----:B------:R-:W-:-:S12]  /*05c0*/  HFMA2 R5, -RZ, RZ, 0, 0 ;  /* 0x00000000ff057431 */ /* 0x000fd800000001ff */
[----:B------:R-:W-:Y:S05]  /*05d0*/  @!P0 BRA `(.L_x_12) ;  /* 0x00000000006c8947 */ /* 0x000fea0003800000 */
[----:B01----:R-:W0:Y:S01]  /*05e0*/  LDC.64 R8, c[0x0][0x390] ;  /* 0x0000e400ff087b82 */ /* 0x003e220000000a00 */
[----:B------:R-:W-:Y:S01]  /*05f0*/  IMAD.MOV.U32 R5, RZ, RZ, RZ ;  /* 0x000000ffff057224 */ /* 0x000fe200078e00ff */
[----:B------:R-:W-:-:S06]  /*0600*/  CS2R R12, SRZ ;  /* 0x00000000000c7805 */ /* 0x000fcc000001ff00 */
[----:B------:R-:W1:Y:S08]  /*0610*/  LDC.64 R10, c[0x0][0x3a0] ;  /* 0x0000e800ff0a7b82 */ /* 0x000e700000000a00 */
[----:B------:R-:W2:Y:S01]  /*0620*/  LDC.64 R14, c[0x0][0x380] ;  /* 0x0000e000ff0e7b82 */ /* 0x000ea20000000a00 */
[----:B0-----:R-:W-:-:S04]  /*0630*/  IMAD.WIDE R8, R17, 0x4, R8 ;  /* 0x0000000411087825 */ /* 0x001fc800078e0208 */
[----:B-1----:R-:W-:-:S04]  /*0640*/  IMAD.WIDE R10, R2, 0x4, R10 ;  /* 0x00000004020a7825 */ /* 0x002fc800078e020a */
[----:B--2---:R-:W-:-:S07]  /*0650*/  IMAD.WIDE.U32 R14, R3, 0x4, R14 ;  /* 0x00000004030e7825 */ /* 0x004fce00078e000e */
.L_x_13:
[----:B------:R-:W-:-:S04]  /*0660*/  IMAD.WIDE.U32 R18, R12, 0x4, R14 ;  /* 0x000000040c127825 */ /* 0x000fc800078e000e */
[----:B------:R-:W-:Y:S02]  /*0670*/  IMAD.WIDE.U32 R16, R13, 0x4, R8 ;  /* 0x000000040d107825 */ /* 0x000fe400078e0008 */
[----:B------:R-:W2:Y:S04]  /*0680*/  LDG.E R18, desc[UR6][R18.64] ;  /* 0x0000000612127981 */ /* 0x000ea8000c1e1900 */
[----:B------:R-:W2:Y:S01]  /*0690*/  LDG.E R17, desc[UR6][R16.64] ;  /* 0x0000000610117981 */ /* 0x000ea2000c1e1900 */
[----:B------:R-:W-:-:S04]  /*06a0*/  IMAD.WIDE.U32 R20, R5, 0x4, R10 ;  /* 0x0000000405147825 */ /* 0x000fc800078e000a */
[----:B------:R-:W-:Y:S02]  /*06b0*/  VIADD R22, R12, 0x1 ;  /* 0x000000010c167836 */ /* 0x000fe40000000000 */
[----:B------:R-:W-:Y:S02]  /*06c0*/  VIADD R23, R13, 0x1 ;  /* 0x000000010d177836 */ /* 0x000fe40000000000 */
[----:B------:R-:W-:Y:S01]  /*06d0*/  VIADD R5, R5, 0x1 ;  /* 0x0000000105057836 */ /* 0x000fe20000000000 */
[CC--:B--2---:R-:W-:Y:S02]  /*06e0*/  ISETP.GE.AND P0, PT, R18.reuse, R17.reuse, PT ;  /* 0x000000111200720c */ /* 0x0c4fe40003f06270 */
[CC--:B------:R-:W-:Y:S02]  /*06f0*/  ISETP.GE.AND P1, PT, R18.reuse, R17.reuse, PT ;  /* 0x000000111200720c */ /* 0x0c0fe40003f26270 */
[----:B------:R-:W-:-:S05]  /*0700*/  VIMNMX R25, PT, PT, R18, R17, PT ;  /* 0x0000001112197248 */ /* 0x000fca0003fe0100 */
[----:B------:R2:W-:Y:S04]  /*0710*/  STG.E desc[UR6][R20.64], R25 ;  /* 0x0000001914007986 */ /* 0x0005e8000c101906 */
[----:B------:R-:W-:Y:S02]  /*0720*/  @!P0 IMAD.MOV R23, RZ, RZ, R13 ;  /* 0x000000ffff178224 */ /* 0x000fe400078e020d */
[----:B------:R-:W-:Y:S02]  /*0730*/  @P1 IMAD.MOV R22, RZ, RZ, R12 ;  /* 0x000000ffff161224 */ /* 0x000fe400078e020c */
[----:B------:R-:W-:Y:S01]  /*0740*/  IMAD.MOV.U32 R13, RZ, RZ, R23 ;  /* 0x000000ffff0d7224 */ /* 0x000fe200078e0017 */
[----:B------:R-:W-:Y:S02]  /*0750*/  ISETP.GE.AND P0, PT, R23, R0, PT ;  /* 0x000000001700720c */ /* 0x000fe40003f06270 */
[----:B------:R-:W-:-:S02]  /*0760*/  ISETP.LT.AND P1, PT, R22, R7, PT ;  /* 0x000000071600720c */ /* 0x000fc40003f21270 */
[----:B------:R-:W-:-:S11]  /*0770*/  MOV R12, R22 ;  /* 0x00000016000c7202 */ /* 0x000fd60000000f00 */
[----:B--2---:R-:W-:Y:S05]  /*0780*/  @!P0 BRA P1, `(.L_x_13) ;  /* 0xfffffffc00b48947 */ /* 0x004fea000083ffff */
.L_x_12:
[----:B------:R-:W-:Y:S05]  /*0790*/  BSYNC.RECONVERGENT B0 ;  /* 0x0000000000007941 */ /* 0x000fea0003800200 */
.L_x_11:
[----:B------:R-:W-:Y:S01]  /*07a0*/  ISETP.GE.AND P0, PT, R12, R7, PT ;  /* 0x000000070c00720c */ /* 0x000fe20003f06270 */
[----:B------:R-:W-:-:S12]  /*07b0*/  BSSY.RECONVERGENT B0, `(.L_x_14) ;  /* 0x0000090000007945 */ /* 0x000fd80003800200 */
[----:B------:R-:W-:Y:S05]  /*07c0*/  @P0 BRA `(.L_x_15) ;  /* 0x0000000800380947 */ /* 0x000fea0003800000 */
[-C--:B01----:R-:W-:Y:S01]  /*07d0*/  IADD3 R8, PT, PT, R6, -R3.reuse, -R12 ;  /* 0x8000000306087210 */ /* 0x083fe20007ffe80c */
[----:B------:R-:W-:Y:S01]  /*07e0*/  BSSY.RECONVERGENT B1, `(.L_x_16) ;  /* 0x000001f000017945 */ /* 0x000fe20003800200 */
[----:B------:R-:W-:Y:S02]  /*07f0*/  IADD3 R9, PT, PT, R12, R3, -R6 ;  /* 0x000000030c097210 */ /* 0x000fe40007ffe806 */
[----:B------:R-:W-:Y:S02]  /*0800*/  LOP3.LUT P1, R18, R8, 0x3, RZ, 0xc0, !PT ;  /* 0x0000000308127812 */ /* 0x000fe4000782c0ff */
[----:B------:R-:W-:-:S11]  /*0810*/  ISETP.GT.U32.AND P0, PT, R9, -0x4, PT ;  /* 0xfffffffc0900780c */ /* 0x000fd60003f04070 */
[----:B------:R-:W-:Y:S05]  /*0820*/  @!P1 BRA `(.L_x_17) ;  /* 0x0000000000689947 */ /* 0x000fea0003800000 */
[----:B------:R-:W0:Y:S01]  /*0830*/  LDCU.64 UR4, c[0x0][0x3a0] ;  /* 0x00007400ff0477ac */ /* 0x000e220008000a00 */
[----:B------:R-:W-:Y:S01]  /*0840*/  IMAD.WIDE.U32 R8, R5, 0x4, RZ ;  /* 0x0000000405087825 */ /* 0x000fe200078e00ff */
[----:B------:R-:W1:Y:S03]  /*0850*/  LDCU.64 UR8, c[0x0][0x380] ;  /* 0x00007000ff0877ac */ /* 0x000e660008000a00 */
[----:B------:R-:W-:-:S04]  /*0860*/  IMAD.WIDE.U32 R10, R12, 0x4, RZ ;  /* 0x000000040c0a7825 */ /* 0x000fc800078e00ff */
[----:B------:R-:W-:-:S04]  /*0870*/  IMAD.WIDE R8, R2, 0x4, R8 ;  /* 0x0000000402087825 */ /* 0x000fc800078e0208 */
[----:B------:R-:W-:-:S04]  /*0880*/  IMAD.WIDE.U32 R10, R3, 0x4, R10 ;  /* 0x00000004030a7825 */ /* 0x000fc800078e000a */
[----:B------:R-:W-:Y:S01]  /*0890*/  IMAD.IADD R12, R18, 0x1, R12 ;  /* 0x00000001120c7824 */ /* 0x000fe200078e020c */
[----:B0-----:R-:W-:Y:S01]  /*08a0*/  IADD3 R16, P1, PT, R8, UR4, RZ ;  /* 0x0000000408107c10 */ /* 0x001fe2000ff3e0ff */
[--C-:B------:R-:W-:Y:S01]  /*08b0*/  IMAD.IADD R5, R5, 0x1, R18.reuse ;  /* 0x0000000105057824 */ /* 0x100fe200078e0212 */
[----:B-1----:R-:W-:Y:S01]  /*08c0*/  IADD3 R14, P2, PT, R10, UR8, RZ ;  /* 0x000000080a0e7c10 */ /* 0x002fe2000ff5e0ff */
[----:B------:R-:W-:Y:S01]  /*08d0*/  IMAD.MOV R10, RZ, RZ, -R18 ;  /* 0x000000ffff0a7224 */ /* 0x000fe200078e0a12 */
[----:B------:R-:W-:Y:S02]  /*08e0*/  IADD3.X R17, PT, PT, R9, UR5, RZ, P1, !PT ;  /* 0x0000000509117c10 */ /* 0x000fe40008ffe4ff */
[----:B------:R-:W-:-:S09]  /*08f0*/  IADD3.X R15, PT, PT, R11, UR9, RZ, P2, !PT ;  /* 0x000000090b0f7c10 */ /* 0x000fd200097fe4ff */
.L_x_18:
[----:B0-----:R-:W-:Y:S02]  /*0900*/  IMAD.MOV.U32 R8, RZ, RZ, R14 ;  /* 0x000000ffff087224 */ /* 0x001fe400078e000e */
[----:B------:R-:W-:-:S05]  /*0910*/  IMAD.MOV.U32 R9, RZ, RZ, R15 ;  /* 0x000000ffff097224 */ /* 0x000fca00078e000f */
[----:B------:R0:W2:Y:S01]  /*0920*/  LDG.E R11, desc[UR6][R8.64] ;  /* 0x00000006080b7981 */ /* 0x0000a2000c1e1900 */
[----:B------:R-:W-:Y:S01]  /*0930*/  VIADD R10, R10, 0x1 ;  /* 0x000000010a0a7836 */ /* 0x000fe20000000000 */
[----:B------:R-:W-:-:S04]  /*0940*/  IADD3 R14, P3, PT, R14, 0x4, RZ ;  /* 0x000000040e0e7810 */ /* 0x000fc80007f7e0ff */
[----:B------:R-:W-:Y:S01]  /*0950*/  ISETP.NE.AND P1, PT, R10, RZ, PT ;  /* 0x000000ff0a00720c */ /* 0x000fe20003f25270 */
[----:B------:R-:W-:Y:S01]  /*0960*/  IMAD.X R15, RZ, RZ, R15, P3 ;  /* 0x000000ffff0f7224 */ /* 0x000fe200018e060f */
[----:B0-----:R-:W-:Y:S01]  /*0970*/  MOV R8, R16 ;  /* 0x0000001000087202 */ /* 0x001fe20000000f00 */
[----:B------:R-:W-:Y:S01]  /*0980*/  IMAD.MOV.U32 R9, RZ, RZ, R17 ;  /* 0x000000ffff097224 */ /* 0x000fe200078e0011 */
[----:B------:R-:W-:-:S05]  /*0990*/  IADD3 R16, P2, PT, R16, 0x4, RZ ;  /* 0x0000000410107810 */ /* 0x000fca0007f5e0ff */
[----:B------:R-:W-:Y:S01]  /*09a0*/  IMAD.X R17, RZ, RZ, R17, P2 ;  /* 0x000000ffff117224 */ /* 0x000fe200010e0611 */
[----:B--2---:R0:W-:Y:S03]  /*09b0*/  STG.E desc[UR6][R8.64], R11 ;  /* 0x0000000b08007986 */ /* 0x0041e6000c101906 */
[----:B------:R-:W-:Y:S05]  /*09c0*/  @P1 BRA `(.L_x_18) ;  /* 0xfffffffc00cc1947 */ /* 0x000fea000383ffff */
.L_x_17:
[----:B------:R-:W-:Y:S05]  /*09d0*/  BSYNC.RECONVERGENT B1 ;  /* 0x0000000000017941 */ /* 0x000fea0003800200 */
.L_x_16:
[----:B------:R-:W-:Y:S05]  /*09e0*/  @P0 BRA `(.L_x_15) ;  /* 0x0000000400b00947 */ /* 0x000fea0003800000 */
[----:B0-----:R-:W0:Y:S01]  /*09f0*/  LDC.64 R10, c[0x0][0x380] ;  /* 0x0000e000ff0a7b82 */ /* 0x001e220000000a00 */
[----:B------:R-:W1:Y:S01]  /*0a00*/  LDCU.64 UR4, c[0x0][0x3a0] ;  /* 0x00007400ff0477ac */ /* 0x000e620008000a00 */
[----:B------:R-:W-:Y:S01]  /*0a10*/  IMAD.WIDE.U32 R8, R5, 0x4, RZ ;  /* 0x0000000405087825 */ /* 0x000fe200078e00ff */
[----:B------:R-:W-:Y:S03]  /*0a20*/  BSSY.RECONVERGENT B1, `(.L_x_19) ;  /* 0x000003d000017945 */ /* 0x000fe60003800200 */
[----:B------:R-:W-:Y:S02]  /*0a30*/  IMAD.IADD R14, R7, 0x1, -R12 ;  /* 0x00000001070e7824 */ /* 0x000fe400078e0a0c */
[----:B------:R-:W-:-:S03]  /*0a40*/  IMAD.WIDE R8, R2, 0x4, R8 ;  /* 0x0000000402087825 */ /* 0x000fc600078e0208 */
[----:B------:R-:W-:Y:S02]  /*0a50*/  ISETP.GT.AND P1, PT, R14, 0xc, PT ;  /* 0x0000000c0e00780c */ /* 0x000fe40003f24270 */
[----:B-1----:R-:W-:-:S04]  /*0a60*/  IADD3 R8, P3, PT, R8, UR4, RZ ;  /* 0x0000000408087c10 */ /* 0x002fc8000ff7e0ff */
[----:B------:R-:W-:Y:S01]  /*0a70*/  IADD3 R8, P2, PT, R8, 0x8, RZ ;  /* 0x0000000808087810 */ /* 0x000fe20007f5e0ff */
[----:B0-----:R-:W-:-:S03]  /*0a80*/  IMAD.WIDE.U32 R10, R3, 0x4, R10 ;  /* 0x00000004030a7825 */ /* 0x001fc600078e000a */
[----:B------:R-:W-:Y:S02]  /*0a90*/  IADD3.X R9, PT, PT, RZ, UR5, R9, P2, P3 ;  /* 0x00000005ff097c10 */ /* 0x000fe400097e6409 */
[----:B------:R-:W-:-:S05]  /*0aa0*/  IADD3 R10, P0, PT, R10, 0x8, RZ ;  /* 0x000000080a0a7810 */ /* 0x000fca0007f1e0ff */
[----:B------:R-:W-:Y:S01]  /*0ab0*/  IMAD.X R11, RZ, RZ, R11, P0 ;  /* 0x000000ffff0b7224 */ /* 0x000fe200000e060b */
[----:B------:R-:W-:Y:S01]  /*0ac0*/  PLOP3.LUT P0, PT, PT, PT, PT, 0x80, 0x8 ;  /* 0x000000000008781c */ /* 0x000fe20003f0f070 */
[----:B------:R-:W-:-:S12]  /*0ad0*/  @!P1 BRA `(.L_x_20) ;  /* 0x0000000000c49947 */ /* 0x000fd80003800000 */
[----:B------:R-:W-:Y:S02]  /*0ae0*/  PLOP3.LUT P0, PT, PT, PT, PT, 0x8, 0x80 ;  /* 0x000000000080781c */ /* 0x000fe40003f0e170 */
[----:B------:R-:W-:-:S11]  /*0af0*/  IADD3 R19, PT, PT, R7, -0xc, RZ ;  /* 0xfffffff407137810 */ /* 0x000fd60007ffe0ff */
.L_x_21:
[----:B------:R-:W-:-:S05]  /*0b00*/  IMAD.WIDE R14, R12, 0x4, R10 ;  /* 0x000000040c0e7825 */ /* 0x000fca00078e020a */
[----:B------:R-:W2:Y:S04]  /*0b10*/  LDG.E R21, desc[UR6][R14.64+-0x8] ;  /* 0xfffff8060e157981 */ /* 0x000ea8000c1e1900 */
[----:B--2---:R0:W-:Y:S04]  /*0b20*/  STG.E desc[UR6][R8.64+-0x8], R21 ;  /* 0xfffff81508007986 */ /* 0x0041e8000c101906 */
[----:B------:R-:W2:Y:S04]  /*0b30*/  LDG.E R23, desc[UR6][R14.64+-0x4] ;  /* 0xfffffc060e177981 */ /* 0x000ea8000c1e1900 */
[----:B--2---:R1:W-:Y:S04]  /*0b40*/  STG.E desc[UR6][R8.64+-0x4], R23 ;  /* 0xfffffc1708007986 */ /* 0x0043e8000c101906 */
[----:B------:R-:W2:Y:S01]  /*0b50*/  LDG.E R25, desc[UR6][R14.64] ;  /* 0x000000060e197981 */ /* 0x000ea2000c1e1900 */
[----:B------:R-:W-:-:S03]  /*0b60*/  VIADD R17, R12, 0x4 ;  /* 0x000000040c117836 */ /* 0x000fc60000000000 */
[----:B--2---:R2:W-:Y:S04]  /*0b70*/  STG.E desc[UR6][R8.64], R25 ;  /* 0x0000001908007986 */ /* 0x0045e8000c101906 */
[----:B------:R-:W3:Y:S01]  /*0b80*/  LDG.E R27, desc[UR6][R14.64+0x4] ;  /* 0x000004060e1b7981 */ /* 0x000ee2000c1e1900 */
[----:B------:R-:W-:-:S03]  /*0b90*/  IMAD.WIDE R16, R17, 0x4, R10 ;  /* 0x0000000411107825 */ /* 0x000fc600078e020a */
[----:B---3--:R3:W-:Y:S04]  /*0ba0*/  STG.E desc[UR6][R8.64+0x4], R27 ;  /* 0x0000041b08007986 */ /* 0x0087e8000c101906 */
[----:B------:R-:W4:Y:S04]  /*0bb0*/  LDG.E R29, desc[UR6][R16.64+-0x8] ;  /* 0xfffff806101d7981 */ /* 0x000f28000c1e1900 */
[----:B----4-:R4:W-:Y:S04]  /*0bc0*/  STG.E desc[UR6][R8.64+0x8], R29 ;  /* 0x0000081d08007986 */ /* 0x0109e8000c101906 */
[----:B0-----:R-:W5:Y:S04]  /*0bd0*/  LDG.E R21, desc[UR6][R16.64+-0x4] ;  /* 0xfffffc0610157981 */ /* 0x001f68000c1e1900 */
[----:B-----5:R0:W-:Y:S04]  /*0be0*/  STG.E desc[UR6][R8.64+0xc], R21 ;  /* 0x00000c1508007986 */ /* 0x0201e8000c101906 */
[----:B-1----:R-:W5:Y:S01]  /*0bf0*/  LDG.E R23, desc[UR6][R16.64] ;  /* 0x0000000610177981 */ /* 0x002f62000c1e1900 */
[----:B------:R-:W-:-:S03]  /*0c00*/  VIADD R15, R12, 0x8 ;  /* 0x000000080c0f7836 */ /* 0x000fc60000000000 */
[----:B-----5:R1:W-:Y:S04]  /*0c10*/  STG.E desc[UR6][R8.64+0x10], R23 ;  /* 0x0000101708007986 */ /* 0x0203e8000c101906 */
[----:B--2---:R-:W2:Y:S01]  /*0c20*/  LDG.E R25, desc[UR6][R16.64+0x4] ;  /* 0x0000040610197981 */ /* 0x004ea2000c1e1900 */
[----:B------:R-:W-:-:S03]  /*0c30*/  IMAD.WIDE R14, R15, 0x4, R10 ;  /* 0x000000040f0e7825 */ /* 0x000fc600078e020a */
[----:B--2---:R2:W-:Y:S04]  /*0c40*/  STG.E desc[UR6][R8.64+0x14], R25 ;  /* 0x0000141908007986 */ /* 0x0045e8000c101906 */
[----:B---3--:R-:W3:Y:S04]  /*0c50*/  LDG.E R27, desc[UR6][R14.64+-0x8] ;  /* 0xfffff8060e1b7981 */ /* 0x008ee8000c1e1900 */
[----:B---3--:R3:W-:Y:S04]  /*0c60*/  STG.E desc[UR6][R8.64+0x18], R27 ;  /* 0x0000181b08007986 */ /* 0x0087e8000c101906 */
[----:B----4-:R-:W4:Y:S04]  /*0c70*/  LDG.E R29, desc[UR6][R14.64+-0x4] ;  /* 0xfffffc060e1d7981 */ /* 0x010f28000c1e1900 */
[----:B----4-:R4:W-:Y:S04]  /*0c80*/  STG.E desc[UR6][R8.64+0x1c], R29 ;  /* 0x00001c1d08007986 */ /* 0x0109e8000c101906 */
[----:B0-----:R-:W5:Y:S01]  /*0c90*/  LDG.E R21, desc[UR6][R14.64] ;  /* 0x000000060e157981 */ /* 0x001f62000c1e1900 */
[----:B------:R-:W-:-:S03]  /*0ca0*/  VIADD R17, R12, 0xc ;  /* 0x0000000c0c117836 */ /* 0x000fc60000000000 */
[----:B-----5:R0:W-:Y:S04]  /*0cb0*/  STG.E desc[UR6][R8.64+0x20], R21 ;  /* 0x0000201508007986 */ /* 0x0201e8000c101906 */
[----:B-1----:R-:W5:Y:S01]  /*0cc0*/  LDG.E R23, desc[UR6][R14.64+0x4] ;  /* 0x000004060e177981 */ /* 0x002f62000c1e1900 */
[----:B------:R-:W-:-:S03]  /*0cd0*/  IMAD.WIDE R16, R17, 0x4, R10 ;  /* 0x0000000411107825 */ /* 0x000fc600078e020a */
[----:B-----5:R-:W-:Y:S04]  /*0ce0*/  STG.E desc[UR6][R8.64+0x24], R23 ;  /* 0x0000241708007986 */ /* 0x020fe8000c101906 */
[----:B--2---:R-:W2:Y:S04]  /*0cf0*/  LDG.E R25, desc[UR6][R16.64+-0x8] ;  /* 0xfffff80610197981 */ /* 0x004ea8000c1e1900 */
[----:B--2---:R-:W-:Y:S04]  /*0d00*/  STG.E desc[UR6][R8.64+0x28], R25 ;  /* 0x0000281908007986 */ /* 0x004fe8000c101906 */
[----:B---3--:R-:W2:Y:S04]  /*0d10*/  LDG.E R27, desc[UR6][R16.64+-0x4] ;  /* 0xfffffc06101b7981 */ /* 0x008ea8000c1e1900 */
[----:B--2---:R-:W-:Y:S04]  /*0d20*/  STG.E desc[UR6][R8.64+0x2c], R27 ;  /* 0x00002c1b08007986 */ /* 0x004fe8000c101906 */
[----:B----4-:R-:W2:Y:S01]  /*0d30*/  LDG.E R29, desc[UR6][R16.64] ;  /* 0x00000006101d7981 */ /* 0x010ea2000c1e1900 */
[----:B------:R-:W-:-:S05]  /*0d40*/  VIADD R12, R12, 0x10 ;  /* 0x000000100c0c7836 */ /* 0x000fca0000000000 */
[----:B------:R-:W-:Y:S01]  /*0d50*/  ISETP.GE.AND P1, PT, R12, R19, PT ;  /* 0x000000130c00720c */ /* 0x000fe20003f26270 */
[----:B--2---:R-:W-:Y:S04]  /*0d60*/  STG.E desc[UR6][R8.64+0x30], R29 ;  /* 0x0000301d08007986 */ /* 0x004fe8000c101906 */
[----:B0-----:R-:W2:Y:S01]  /*0d70*/  LDG.E R21, desc[UR6][R16.64+0x4] ;  /* 0x0000040610157981 */ /* 0x001ea2000c1e1900 */
[----:B------:R-:W-:Y:S01]  /*0d80*/  IADD3 R14, P2, PT, R8, 0x40, RZ ;  /* 0x00000040080e7810 */ /* 0x000fe20007f5e0ff */
[----:B------:R-:W-:-:S04]  /*0d90*/  VIADD R5, R5, 0x10 ;  /* 0x0000001005057836 */ /* 0x000fc80000000000 */
[----:B------:R-:W-:Y:S01]  /*0da0*/  IMAD.X R15, RZ, RZ, R9, P2 ;  /* 0x000000ffff0f7224 */ /* 0x000fe200010e0609 */
[----:B--2---:R0:W-:Y:S02]  /*0db0*/  STG.E desc[UR6][R8.64+0x34], R21 ;  /* 0x0000341508007986 */ /* 0x0041e4000c101906 */
[----:B0-----:R-:W-:Y:S01]  /*0dc0*/  MOV R8, R14 ;  /* 0x0000000e00087202 */ /* 0x001fe20000000f00 */
[----:B------:R-:W-:Y:S01]  /*0dd0*/  IMAD.MOV.U32 R9, RZ, RZ, R15 ;  /* 0x000000ffff097224 */ /* 0x000fe200078e000f */
[----:B------:R-:W-:Y:S06]  /*0de0*/  @!P1 BRA `(.L_x_21) ;  /* 0xfffffffc00449947 */ /* 0x000fec000383ffff */
.L_x_20:
[----:B------:R-:W-:Y:S05]  /*0df0*/  BSYNC.RECONVERGENT B1 ;  /* 0x0000000000017941 */ /* 0x000fea0003800200 */
.L_x_19:
[----:B------:R-:W-:Y:S01]  /*0e00*/  IMAD.IADD R14, R7, 0x1, -R12 ;  /* 0x00000001070e7824 */ /* 0x000fe200078e0a0c */
[----:B------:R-:W-:Y:S04]  /*0e10*/  BSSY.RECONVERGENT B1, `(.L_x_22) ;  /* 0x000001d000017945 */ /* 0x000fe80003800200 */
[----:B------:R-:W-:-:S13]  /*0e20*/  ISETP.GT.AND P1, PT, R14, 0x4, PT ;  /* 0x000000040e00780c */ /* 0x000fda0003f24270 */
[----:B------:R-:W-:Y:S05]  /*0e30*/  @!P1 BRA `(.L_x_23) ;  /* 0x0000000000689947 */ /* 0x000fea0003800000 */
        /* <DEDUP_REMOVED lines=10> */
[----:B---3--:R-:W-:Y:S04]  /*0ee0*/  STG.E desc[UR6][R8.64+0x4], R25 ;  /* 0x0000041908007986 */ /* 0x008fe8000c101906 */
[----:B------:R-:W3:Y:S04]  /*0ef0*/  LDG.E R27, desc[UR6][R16.64+-0x8] ;  /* 0xfffff806101b7981 */ /* 0x000ee8000c1e1900 */
[----:B---3--:R-:W-:Y:S04]  /*0f00*/  STG.E desc[UR6][R8.64+0x8], R27 ;  /* 0x0000081b08007986 */ /* 0x008fe8000c101906 */
[----:B0-----:R-:W3:Y:S04]  /*0f10*/  LDG.E R19, desc[UR6][R16.64+-0x4] ;  /* 0xfffffc0610137981 */ /* 0x001ee8000c1e1900 */
[----:B---3--:R-:W-:Y:S04]  /*0f20*/  STG.E desc[UR6][R8.64+0xc], R19 ;  /* 0x00000c1308007986 */ /* 0x008fe8000c101906 */
[----:B-1----:R-:W3:Y:S01]  /*0f30*/  LDG.E R21, desc[UR6][R16.64] ;  /* 0x0000000610157981 */ /* 0x002ee2000c1e1900 */
[----:B------:R-:W-:-:S03]  /*0f40*/  IADD3 R14, P1, PT, R8, 0x20, RZ ;  /* 0x00000020080e7810 */ /* 0x000fc60007f3e0ff */
[----:B---3--:R-:W-:Y:S04]  /*0f50*/  STG.E desc[UR6][R8.64+0x10], R21 ;  /* 0x0000101508007986 */ /* 0x008fe8000c101906 */
[----:B--2---:R-:W2:Y:S01]  /*0f60*/  LDG.E R23, desc[UR6][R16.64+0x4] ;  /* 0x0000040610177981 */ /* 0x004ea2000c1e1900 */
[----:B------:R-:W-:Y:S01]  /*0f70*/  IMAD.X R15, RZ, RZ, R9, P1 ;  /* 0x000000ffff0f7224 */ /* 0x000fe200008e0609 */
[----:B------:R-:W-:Y:S01]  /*0f80*/  PLOP3.LUT P0, PT, PT, PT, PT, 0x8, 0x80 ;  /* 0x000000000080781c */ /* 0x000fe20003f0e170 */
[----:B------:R-:W-:Y:S02]  /*0f90*/  VIADD R5, R5, 0x8 ;  /* 0x0000000805057836 */ /* 0x000fe40000000000 */
[----:B------:R-:W-:Y:S01]  /*0fa0*/  VIADD R12, R12, 0x8 ;  /* 0x000000080c0c7836 */ /* 0x000fe20000000000 */
[----:B--2---:R0:W-:Y:S02]  /*0fb0*/  STG.E desc[UR6][R8.64+0x14], R23 ;  /* 0x0000141708007986 */ /* 0x0041e4000c101906 */
[----:B0-----:R-:W-:Y:S01]  /*0fc0*/  MOV R8, R14 ;  /* 0x0000000e00087202 */ /* 0x001fe20000000f00 */
[----:B------:R-:W-:-:S07]  /*0fd0*/  IMAD.MOV.U32 R9, RZ, RZ, R15 ;  /* 0x000000ffff097224 */ /* 0x000fce00078e000f */
.L_x_23:
[----:B------:R-:W-:Y:S05]  /*0fe0*/  BSYNC.RECONVERGENT B1 ;  /* 0x0000000000017941 */ /* 0x000fea0003800200 */
.L_x_22:
[----:B------:R-:W-:-:S13]  /*0ff0*/  ISETP.LT.OR P0, PT, R12, R7, P0 ;  /* 0x000000070c00720c */ /* 0x000fda0000701670 */
[----:B------:R-:W-:Y:S05]  /*1000*/  @!P0 BRA `(.L_x_15) ;  /* 0x0000000000288947 */ /* 0x000fea0003800000 */
[----:B------:R-:W-:-:S05]  /*1010*/  IMAD.WIDE R10, R12, 0x4, R10 ;  /* 0x000000040c0a7825 */ /* 0x000fca00078e020a */
[----:B------:R-:W2:Y:S04]  /*1020*/  LDG.E R7, desc[UR6][R10.64+-0x8] ;  /* 0xfffff8060a077981 */ /* 0x000ea8000c1e1900 */
[----:B--2---:R2:W-:Y:S04]  /*1030*/  STG.E desc[UR6][R8.64+-0x8], R7 ;  /* 0xfffff80708007986 */ /* 0x0045e8000c101906 */
[----:B------:R-:W3:Y:S04]  /*1040*/  LDG.E R15, desc[UR6][R10.64+-0x4] ;  /* 0xfffffc060a0f7981 */ /* 0x000ee8000c1e1900 */
[----:B---3--:R2:W-:Y:S04]  /*1050*/  STG.E desc[UR6][R8.64+-0x4], R15 ;  /* 0xfffffc0f08007986 */ /* 0x0085e8000c101906 */
[----:B------:R-:W3:Y:S04]  /*1060*/  LDG.E R17, desc[UR6][R10.64] ;  /* 0x000000060a117981 */ /* 0x000ee8000c1e1900 */
[----:B---3--:R2:W-:Y:S04]  /*1070*/  STG.E desc[UR6][R8.64], R17 ;  /* 0x0000001108007986 */ /* 0x0085e8000c101906 */
[----:B------:R-:W3:Y:S01]  /*1080*/  LDG.E R19, desc[UR6][R10.64+0x4] ;  /* 0x000004060a137981 */ /* 0x000ee2000c1e1900 */
[----:B------:R-:W-:-:S03]  /*1090*/  VIADD R5, R5, 0x4 ;  /* 0x0000000405057836 */ /* 0x000fc60000000000 */
[----:B---3--:R2:W-:Y:S04]  /*10a0*/  STG.E desc[UR6][R8.64+0x4], R19 ;  /* 0x0000041308007986 */ /* 0x0085e8000c101906 */
.L_x_15:
[----:B------:R-:W-:Y:S05]  /*10b0*/  BSYNC.RECONVERGENT B0 ;  /* 0x0000000000007941 */ /* 0x000fea0003800200 */
.L_x_14:
[----:B------:R-:W-:-:S13]  /*10c0*/  ISETP.GE.AND P0, PT, R13, R0, PT ;  /* 0x000000000d00720c */ /* 0x000fda0003f06270 */
[----:B------:R-:W-:Y:S05]  /*10d0*/  @P0 EXIT ;  /* 0x000000000000094d */ /* 0x000fea0003800000 */
[----:B012---:R-:W-:Y:S01]  /*10e0*/  IMAD.IADD R9, R4, 0x1, R3 ;  /* 0x0000000104097824 */ /* 0x007fe200078e0203 */
[CCC-:B------:R-:W-:Y:S01]  /*10f0*/  IADD3 R4, PT, PT, R13.reuse, R2.reuse, R6.reuse ;  /* 0x000000020d047210 */ /* 0x1c0fe20007ffe006 */
[----:B------:R-:W-:Y:S01]  /*1100*/  IMAD.IADD R7, R13, 0x1, R6 ;  /* 0x000000010d077824 */ /* 0x000fe200078e0206 */
[----:B------:R-:W-:Y:S03]  /*1110*/  BSSY.RECONVERGENT B0, `(.L_x_24) ;  /* 0x000001c000007945 */ /* 0x000fe60003800200 */
[----:B------:R-:W-:Y:S01]  /*1120*/  IMAD.IADD R4, R9, 0x1, -R4 ;  /* 0x0000000109047824 */ /* 0x000fe200078e0a04 */
[----:B------:R-:W-:-:S04]  /*1130*/  IADD3 R7, PT, PT, R7, R2, -R9 ;  /* 0x0000000207077210 */ /* 0x000fc80007ffe809 */
[----:B------:R-:W-:Y:S02]  /*1140*/  LOP3.LUT P1, R4, R4, 0x3, RZ, 0xc0, !PT ;  /* 0x0000000304047812 */ /* 0x000fe4000782c0ff */
[----:B------:R-:W-:-:S11]  /*1150*/  ISETP.GT.U32.AND P0, PT, R7, -0x4, PT ;  /* 0xfffffffc0700780c */ /* 0x000fd60003f04070 */
[----:B------:R-:W-:Y:S05]  /*1160*/  @!P1 BRA `(.L_x_25) ;  /* 0x0000000000589947 */ /* 0x000fea0003800000 */
[----:B------:R-:W0:Y:S01]  /*1170*/  LDCU.64 UR4, c[0x0][0x390] ;  /* 0x00007200ff0477ac */ /* 0x000e220008000a00 */
[----:B------:R-:W-:Y:S01]  /*1180*/  IMAD.WIDE R6, R2, 0x4, RZ ;  /* 0x0000000402067825 */ /* 0x000fe200078e02ff */
[----:B------:R-:W1:Y:S03]  /*1190*/  LDCU.64 UR8, c[0x0][0x3a0] ;  /* 0x00007400ff0877ac */ /* 0x000e660008000a00 */
[----:B------:R-:W-:-:S04]  /*11a0*/  IMAD.WIDE R10, R3, 0x4, RZ ;  /* 0x00000004030a7825 */ /* 0x000fc800078e02ff */
[C---:B------:R-:W-:Y:S01]  /*11b0*/  IMAD.WIDE.U32 R8, R5.reuse, 0x4, R6 ;  /* 0x0000000405087825 */ /* 0x040fe200078e0006 */
[----:B------:R-:W-:-:S03]  /*11c0*/  IADD3 R5, PT, PT, R5, R4, RZ ;  /* 0x0000000405057210 */ /* 0x000fc60007ffe0ff */
[----:B------:R-:W-:Y:S01]  /*11d0*/  IMAD.MOV R4, RZ, RZ, -R4 ;  /* 0x000000ffff047224 */ /* 0x000fe200078e0a04 */
[----:B0-----:R-:W-:Y:S02]  /*11e0*/  IADD3 R6, P2, P3, R6, UR4, -R10 ;  /* 0x0000000406067c10 */ /* 0x001fe4000fb5e80a */
[----:B-1----:R-:W-:Y:S02]  /*11f0*/  IADD3 R10, P1, PT, R8, UR8, RZ ;  /* 0x00000008080a7c10 */ /* 0x002fe4000ff3e0ff */
[----:B------:R-:W-:Y:S02]  /*1200*/  IADD3.X R7, PT, PT, R7, UR5, ~R11, P2, P3 ;  /* 0x0000000507077c10 */ /* 0x000fe400097e6c0b */
[----:B------:R-:W-:-:S09]  /*1210*/  IADD3.X R15, PT, PT, R9, UR9, RZ, P1, !PT ;  /* 0x00000009090f7c10 */ /* 0x000fd20008ffe4ff */
.L_x_26:
[----:B0-----:R-:W-:-:S05]  /*1220*/  IMAD.WIDE R8, R13, 0x4, R6 ;  /* 0x000000040d087825 */ /* 0x001fca00078e0206 */
[----:B------:R0:W2:Y:S01]  /*1230*/  LDG.E R11, desc[UR6][R8.64] ;  /* 0x00000006080b7981 */ /* 0x0000a2000c1e1900 */
[----:B------:R-:W-:Y:S02]  /*1240*/  VIADD R4, R4, 0x1 ;  /* 0x0000000104047836 */ /* 0x000fe40000000000 */
[----:B------:R-:W-:-:S03]  /*1250*/  VIADD R13, R13, 0x1 ;  /* 0x000000010d0d7836 */ /* 0x000fc60000000000 */
[----:B------:R-:W-:Y:S01]  /*1260*/  ISETP.NE.AND P1, PT, R4, RZ, PT ;  /* 0x000000ff0400720c */ /* 0x000fe20003f25270 */
[----:B0-----:R-:W-:Y:S01]  /*1270*/  IMAD.MOV.U32 R8, RZ, RZ, R10 ;  /* 0x000000ffff087224 */ /* 0x001fe200078e000a */
[----:B------:R-:W-:Y:S01]  /*1280*/  IADD3 R10, P2, PT, R10, 0x4, RZ ;  /* 0x000000040a0a7810 */ /* 0x000fe20007f5e0ff */
[----:B------:R-:W-:-:S03]  /*1290*/  IMAD.MOV.U32 R9, RZ, RZ, R15 ;  /* 0x000000ffff097224 */ /* 0x000fc600078e000f */
[----:B------:R-:W-:Y:S02]  /*12a0*/  IADD3.X R15, PT, PT, RZ, R15, RZ, P2, !PT ;  /* 0x0000000fff0f7210 */ /* 0x000fe400017fe4ff */
[----:B--2---:R0:W-:Y:S05]  /*12b0*/  STG.E desc[UR6][R8.64], R11 ;  /* 0x0000000b08007986 */ /* 0x0041ea000c101906 */
[----:B------:R-:W-:Y:S05]  /*12c0*/  @P1 BRA `(.L_x_26) ;  /* 0xfffffffc00d41947 */ /* 0x000fea000383ffff */
.L_x_25:
[----:B------:R-:W-:Y:S05]  /*12d0*/  BSYNC.RECONVERGENT B0 ;  /* 0x0000000000007941 */ /* 0x000fea0003800200 */
.L_x_24:
[----:B------:R-:W-:Y:S05]  /*12e0*/  @P0 EXIT ;  /* 0x000000000000094d */ /* 0x000fea0003800000 */
[----:B------:R-:W1:Y:S01]  /*12f0*/  LDCU.64 UR4, c[0x0][0x390] ;  /* 0x00007200ff0477ac */ /* 0x000e620008000a00 */
[----:B------:R-:W-:Y:S01]  /*1300*/  IMAD.WIDE R6, R2, 0x4, RZ ;  /* 0x0000000402067825 */ /* 0x000fe200078e02ff */
[----:B------:R-:W-:Y:S01]  /*1310*/  BSSY.RECONVERGENT B0, `(.L_x_27) ;  /* 0x000003f000007945 */ /* 0x000fe20003800200 */
[----:B------:R-:W2:Y:S02]  /*1320*/  LDCU.64 UR8, c[0x0][0x3a0] ;  /* 0x00007400ff0877ac */ /* 0x000ea40008000a00 */
[----:B0-----:R-:W-:-:S04]  /*1330*/  IMAD.WIDE R8, R3, 0x4, RZ ;  /* 0x0000000403087825 */ /* 0x001fc800078e02ff */
[----:B------:R-:W-:-:S04]  /*1340*/  IMAD.WIDE.U32 R2, R5, 0x4, R6 ;  /* 0x0000000405027825 */ /* 0x000fc800078e0006 */
[----:B------:R-:W-:Y:S01]  /*1350*/  IMAD.IADD R5, R0, 0x1, -R13 ;  /* 0x0000000100057824 */ /* 0x000fe200078e0a0d */
[----:B-1----:R-:W-:-:S04]  /*1360*/  IADD3 R4, P1, P2, R6, UR4, -R8 ;  /* 0x0000000406047c10 */ /* 0x002fc8000fa3e808 */
[----:B------:R-:W-:Y:S02]  /*1370*/  IADD3.X R6, PT, PT, R7, UR5, ~R9, P1, P2 ;  /* 0x0000000507067c10 */ /* 0x000fe40008fe4c09 */
[----:B------:R-:W-:Y:S02]  /*1380*/  ISETP.GT.AND P1, PT, R5, 0xc, PT ;  /* 0x0000000c0500780c */ /* 0x000fe40003f24270 */
[----:B--2---:R-:W-:Y:S02]  /*1390*/  IADD3 R2, P0, PT, R2, UR8, RZ ;  /* 0x0000000802027c10 */ /* 0x004fe4000ff1e0ff */
[----:B------:R-:W-:Y:S02]  /*13a0*/  IADD3 R4, P2, PT, R4, 0x8, RZ ;  /* 0x0000000804047810 */ /* 0x000fe40007f5e0ff */
[----:B------:R-:W-:-:S03]  /*13b0*/  IADD3 R2, P3, PT, R2, 0x8, RZ ;  /* 0x0000000802027810 */ /* 0x000fc60007f7e0ff */
[----:B------:R-:W-:Y:S01]  /*13c0*/  IMAD.X R5, RZ, RZ, R6, P2 ;  /* 0x000000ffff057224 */ /* 0x000fe200010e0606 */
[----:B------:R-:W-:Y:S02]  /*13d0*/  IADD3.X R3, PT, PT, RZ, UR9, R3, P3, P0 ;  /* 0x00000009ff037c10 */ /* 0x000fe40009fe0403 */
[----:B------:R-:W-:Y:S01]  /*13e0*/  PLOP3.LUT P0, PT, PT, PT, PT, 0x80, 0x8 ;  /* 0x000000000008781c */ /* 0x000fe20003f0f070 */
[----:B------:R-:W-:-:S12]  /*13f0*/  @!P1 BRA `(.L_x_28) ;  /* 0x0000000000c09947 */ /* 0x000fd80003800000 */
[----:B------:R-:W-:Y:S01]  /*1400*/  PLOP3.LUT P0, PT, PT, PT, PT, 0x8, 0x80 ;  /* 0x000000000080781c */ /* 0x000fe20003f0e170 */
[----:B------:R-:W-:-:S12]  /*1410*/  VIADD R6, R0, 0xfffffff4 ;  /* 0xfffffff400067836 */ /* 0x000fd80000000000 */
.L_x_29:
        /* <DEDUP_REMOVED lines=26> */
[----:B------:R-:W-:-:S03]  /*15c0*/  IADD3 R11, PT, PT, R13, 0xc, RZ ;  /* 0x0000000c0d0b7810 */ /* 0x000fc60007ffe0ff */
        /* <DEDUP_REMOVED lines=13> */
[----:B------:R-:W-:-:S05]  /*16a0*/  IADD3 R8, P2, PT, R2, 0x40, RZ ;  /* 0x0000004002087810 */ /* 0x000fca0007f5e0ff */
[----:B------:R-:W-:Y:S01]  /*16b0*/  IMAD.X R9, RZ, RZ, R3, P2 ;  /* 0x000000ffff097224 */ /* 0x000fe200010e0603 */
[----:B--2---:R0:W-:Y:S02]  /*16c0*/  STG.E desc[UR6][R2.64+0x34], R7 ;  /* 0x0000340702007986 */ /* 0x0041e4000c101906 */
[----:B0-----:R-:W-:Y:S02]  /*16d0*/  IMAD.MOV.U32 R2, RZ, RZ, R8 ;  /* 0x000000ffff027224 */ /* 0x001fe400078e0008 */
[----:B------:R-:W-:Y:S01]  /*16e0*/  IMAD.MOV.U32 R3, RZ, RZ, R9 ;  /* 0x000000ffff037224 */ /* 0x000fe200078e0009 */
[----:B------:R-:W-:Y:S06]  /*16f0*/  @!P1 BRA `(.L_x_29) ;  /* 0xfffffffc00489947 */ /* 0x000fec000383ffff */
.L_x_28:
[----:B------:R-:W-:Y:S05]  /*1700*/  BSYNC.RECONVERGENT B0 ;  /* 0x0000000000007941 */ /* 0x000fea0003800200 */
.L_x_27:
        /* <DEDUP_REMOVED lines=10> */
[----:B------:R-:W-:-:S03]  /*17b0*/  IADD3 R9, PT, PT, R13, 0x4, RZ ;  /* 0x000000040d097810 */ /* 0x000fc60007ffe0ff */
        /* <DEDUP_REMOVED lines=14> */
[----:B------:R-:W-:Y:S01]  /*18a0*/  VIADD R13, R13, 0x8 ;  /* 0x000000080d0d7836 */ /* 0x000fe20000000000 */
[----:B--2---:R0:W-:Y:S02]  /*18b0*/  STG.E desc[UR6][R2.64+0x14], R17 ;  /* 0x0000141102007986 */ /* 0x0041e4000c101906 */
[----:B0-----:R-:W-:-:S02]  /*18c0*/  IMAD.MOV.U32 R2, RZ, RZ, R6 ;  /* 0x000000ffff027224 */ /* 0x001fc400078e0006 */
[----:B------:R-:W-:-:S07]  /*18d0*/  IMAD.MOV.U32 R3, RZ, RZ, R7 ;  /* 0x000000ffff037224 */ /* 0x000fce00078e0007 */
.L_x_31:
[----:B------:R-:W-:Y:S05]  /*18e0*/  BSYNC.RECONVERGENT B0 ;  /* 0x0000000000007941 */ /* 0x000fea0003800200 */
.L_x_30:
[----:B------:R-:W-:-:S13]  /*18f0*/  ISETP.LT.OR P0, PT, R13, R0, P0 ;  /* 0x000000000d00720c */ /* 0x000fda0000701670 */
[----:B------:R-:W-:Y:S05]  /*1900*/  @!P0 EXIT ;  /* 0x000000000000894d */ /* 0x000fea0003800000 */
[----:B------:R-:W-:-:S05]  /*1910*/  IMAD.WIDE R4, R13, 0x4, R4 ;  /* 0x000000040d047825 */ /* 0x000fca00078e0204 */
[----:B------:R-:W2:Y:S04]  /*1920*/  LDG.E R7, desc[UR6][R4.64+-0x8] ;  /* 0xfffff80604077981 */ /* 0x000ea8000c1e1900 */
[----:B--2---:R-:W-:Y:S04]  /*1930*/  STG.E desc[UR6][R2.64+-0x8], R7 ;  /* 0xfffff80702007986 */ /* 0x004fe8000c101906 */
[----:B------:R-:W2:Y:S04]  /*1940*/  LDG.E R9, desc[UR6][R4.64+-0x4] ;  /* 0xfffffc0604097981 */ /* 0x000ea8000c1e1900 */
[----:B--2---:R-:W-:Y:S04]  /*1950*/  STG.E desc[UR6][R2.64+-0x4], R9 ;  /* 0xfffffc0902007986 */ /* 0x004fe8000c101906 */
[----:B------:R-:W2:Y:S04]  /*1960*/  LDG.E R11, desc[UR6][R4.64] ;  /* 0x00000006040b7981 */ /* 0x000ea8000c1e1900 */
[----:B--2---:R-:W-:Y:S04]  /*1970*/  STG.E desc[UR6][R2.64], R11 ;  /* 0x0000000b02007986 */ /* 0x004fe8000c101906 */
[----:B------:R-:W2:Y:S04]  /*1980*/  LDG.E R13, desc[UR6][R4.64+0x4] ;  /* 0x00000406040d7981 */ /* 0x000ea8000c1e1900 */
[----:B--2---:R-:W-:Y:S01]  /*1990*/  STG.E desc[UR6][R2.64+0x4], R13 ;  /* 0x0000040d02007986 */ /* 0x004fe2000c101906 */
[----:B------:R-:W-:Y:S05]  /*19a0*/  EXIT ;  /* 0x000000000000794d */ /* 0x000fea0003800000 */
        .weak           $__internal_0_$__cuda_sm3x_div_rn_noftz_f32_slowpath
        .type           $__internal_0_$__cuda_sm3x_div_rn_noftz_f32_slowpath,@function
        .size           $__internal_0_$__cuda_sm3x_div_rn_noftz_f32_slowpath,(.L_x_41 - $__internal_0_$__cuda_sm3x_div_rn_noftz_f32_slowpath)
$__internal_0_$__cuda_sm3x_div_rn_noftz_f32_slowpath:
[--C-:B------:R-:W-:Y:S01]  /*19b0*/  SHF.R.U32.HI R6, RZ, 0x17, R3.reuse ;  /* 0x00000017ff067819 */ /* 0x100fe20000011603 */
[--C-:B------:R-:W-:Y:S01]  /*19c0*/  IMAD.MOV.U32 R7, RZ, RZ, R0.reuse ;  /* 0x000000ffff077224 */ /* 0x100fe200078e0000 */
[----:B------:R-:W-:Y:S01]  /*19d0*/  SHF.R.U32.HI R5, RZ, 0x17, R0 ;  /* 0x00000017ff057819 */ /* 0x000fe20000011600 */
[----:B------:R-:W-:Y:S01]  /*19e0*/  IMAD.MOV.U32 R8, RZ, RZ, R3 ;  /* 0x000000ffff087224 */ /* 0x000fe200078e0003 */
[----:B------:R-:W-:Y:S02]  /*19f0*/  LOP3.LUT R6, R6, 0xff, RZ, 0xc0, !PT ;  /* 0x000000ff06067812 */ /* 0x000fe400078ec0ff */
[----:B------:R-:W-:-:S03]  /*1a00*/  LOP3.LUT R5, R5, 0xff, RZ, 0xc0, !PT ;  /* 0x000000ff05057812 */ /* 0x000fc600078ec0ff */
[----:B------:R-:W-:Y:S01]  /*1a10*/  VIADD R11, R6, 0xffffffff ;  /* 0xffffffff060b7836 */ /* 0x000fe20000000000 */
[----:B------:R-:W-:-:S04]  /*1a20*/  IADD3 R10, PT, PT, R5, -0x1, RZ ;  /* 0xffffffff050a7810 */ /* 0x000fc80007ffe0ff */
[----:B------:R-:W-:-:S04]  /*1a30*/  ISETP.GT.U32.AND P0, PT, R11, 0xfd, PT ;  /* 0x000000fd0b00780c */ /* 0x000fc80003f04070 */
[----:B------:R-:W-:-:S13]  /*1a40*/  ISETP.GT.U32.OR P0, PT, R10, 0xfd, P0 ;  /* 0x000000fd0a00780c */ /* 0x000fda0000704470 */
[----:B------:R-:W-:Y:S01]  /*1a50*/  @!P0 IMAD.MOV.U32 R9, RZ, RZ, RZ ;  /* 0x000000ffff098224 */ /* 0x000fe200078e00ff */
[----:B------:R-:W-:Y:S06]  /*1a60*/  @!P0 BRA `(.L_x_32) ;  /* 0x00000000005c8947 */ /* 0x000fec0003800000 */
[----:B------:R-:W-:Y:S02]  /*1a70*/  FSETP.GTU.FTZ.AND P0, PT, |R0|, +INF , PT ;  /* 0x7f8000000000780b */ /* 0x000fe40003f1c200 */
[----:B------:R-:W-:-:S04]  /*1a80*/  FSETP.GTU.FTZ.AND P1, PT, |R3|, +INF , PT ;  /* 0x7f8000000300780b */ /* 0x000fc80003f3c200 */
[----:B------:R-:W-:-:S13]  /*1a90*/  PLOP3.LUT P0, PT, P0, P1, PT, 0xf8, 0x8f ;  /* 0x00000000008f781c */ /* 0x000fda0000703f70 */
[----:B------:R-:W-:Y:S05]  /*1aa0*/  @P0 BRA `(.L_x_33) ;  /* 0x0000000400440947 */ /* 0x000fea0003800000 */
[----:B------:R-:W-:-:S13]  /*1ab0*/  LOP3.LUT P0, RZ, R8, 0x7fffffff, R7, 0xc8, !PT ;  /* 0x7fffffff08ff7812 */ /* 0x000fda000780c807 */
[----:B------:R-:W-:Y:S05]  /*1ac0*/  @!P0 BRA `(.L_x_34) ;  /* 0x0000000400348947 */ /* 0x000fea0003800000 */
[C---:B------:R-:W-:Y:S02]  /*1ad0*/  FSETP.NEU.FTZ.AND P2, PT, |R0|.reuse, +INF , PT ;  /* 0x7f8000000000780b */ /* 0x040fe40003f5d200 */
[----:B------:R-:W-:Y:S02]  /*1ae0*/  FSETP.NEU.FTZ.AND P1, PT, |R3|, +INF , PT ;  /* 0x7f8000000300780b */ /* 0x000fe40003f3d200 */
[----:B------:R-:W-:-:S11]  /*1af0*/  FSETP.NEU.FTZ.AND P0, PT, |R0|, +INF , PT ;  /* 0x7f8000000000780b */ /* 0x000fd60003f1d200 */
[----:B------:R-:W-:Y:S05]  /*1b00*/  @!P1 BRA !P2, `(.L_x_34) ;  /* 0x0000000400249947 */ /* 0x000fea0005000000 */
[----:B------:R-:W-:-:S04]  /*1b10*/  LOP3.LUT P2, RZ, R7, 0x7fffffff, RZ, 0xc0, !PT ;  /* 0x7fffffff07ff7812 */ /* 0x000fc8000784c0ff */
[----:B------:R-:W-:-:S13]  /*1b20*/  PLOP3.LUT P1, PT, P1, P2, PT, 0x2f, 0xf2 ;  /* 0x0000000000f2781c */ /* 0x000fda0000f24577 */
[----:B------:R-:W-:Y:S05]  /*1b30*/  @P1 BRA `(.L_x_35) ;  /* 0x0000000400101947 */ /* 0x000fea0003800000 */
[----:B------:R-:W-:-:S04]  /*1b40*/  LOP3.LUT P1, RZ, R8, 0x7fffffff, RZ, 0xc0, !PT ;  /* 0x7fffffff08ff7812 */ /* 0x000fc8000782c0ff */
[----:B------:R-:W-:-:S13]  /*1b50*/  PLOP3.LUT P0, PT, P0, P1, PT, 0x2f, 0xf2 ;  /* 0x0000000000f2781c */ /* 0x000fda0000702577 */
[----:B------:R-:W-:Y:S05]  /*1b60*/  @P0 BRA `(.L_x_36) ;  /* 0x0000000000f80947 */ /* 0x000fea0003800000 */
[----:B------:R-:W-:Y:S02]  /*1b70*/  ISETP.GE.AND P0, PT, R10, RZ, PT ;  /* 0x000000ff0a00720c */ /* 0x000fe40003f06270 */
[----:B------:R-:W-:-:S11]  /*1b80*/  ISETP.GE.AND P1, PT, R11, RZ, PT ;  /* 0x000000ff0b00720c */ /* 0x000fd60003f26270 */
[----:B------:R-:W-:Y:S02]  /*1b90*/  @P0 IMAD.MOV.U32 R9, RZ, RZ, RZ ;  /* 0x000000ffff090224 */ /* 0x000fe400078e00ff */
[----:B------:R-:W-:Y:S01]  /*1ba0*/  @!P0 FFMA R7, R0, 1.84467440737095516160e+19, RZ ;  /* 0x5f80000000078823 */ /* 0x000fe200000000ff */
[----:B------:R-:W-:Y:S02]  /*1bb0*/  @!P0 IMAD.MOV.U32 R9, RZ, RZ, -0x40 ;  /* 0xffffffc0ff098424 */ /* 0x000fe400078e00ff */
[----:B------:R-:W-:-:S03]  /*1bc0*/  @!P1 FFMA R8, R3, 1.84467440737095516160e+19, RZ ;  /* 0x5f80000003089823 */ /* 0x000fc600000000ff */
[----:B------:R-:W-:-:S07]  /*1bd0*/  @!P1 IADD3 R9, PT, PT, R9, 0x40, RZ ;  /* 0x0000004009099810 */ /* 0x000fce0007ffe0ff */
.L_x_32:
[----:B------:R-:W-:Y:S01]  /*1be0*/  LEA R3, R6, 0xc0800000, 0x17 ;  /* 0xc080000006037811 */ /* 0x000fe200078eb8ff */
[----:B------:R-:W-:-:S04]  /*1bf0*/  VIADD R5, R5, 0xffffff81 ;  /* 0xffffff8105057836 */ /* 0x000fc80000000000 */
[----:B------:R-:W-:Y:S01]  /*1c00*/  IMAD.IADD R3, R8, 0x1, -R3 ;  /* 0x0000000108037824 */ /* 0x000fe200078e0a03 */
[C---:B------:R-:W-:Y:S01]  /*1c10*/  IADD3 R6, PT, PT, R5.reuse, 0x7f, -R6 ;  /* 0x0000007f05067810 */ /* 0x040fe20007ffe806 */
[----:B------:R-:W-:Y:S02]  /*1c20*/  IMAD R0, R5, -0x800000, R7 ;  /* 0xff80000005007824 */ /* 0x000fe400078e0207 */
[----:B------:R-:W0:Y:S01]  /*1c30*/  MUFU.RCP R8, R3 ;  /* 0x0000000300087308 */ /* 0x000e220000001000 */
[----:B------:R-:W-:Y:S01]  /*1c40*/  FADD.FTZ R11, -R3, -RZ ;  /* 0x800000ff030b7221 */ /* 0x000fe20000010100 */
[----:B------:R-:W-:-:S03]  /*1c50*/  IMAD.IADD R6, R6, 0x1, R9 ;  /* 0x0000000106067824 */ /* 0x000fc600078e0209 */
[----:B0-----:R-:W-:-:S04]  /*1c60*/  FFMA R13, R8, R11, 1 ;  /* 0x3f800000080d7423 */ /* 0x001fc8000000000b */
[----:B------:R-:W-:-:S04]  /*1c70*/  FFMA R10, R8, R13, R8 ;  /* 0x0000000d080a7223 */ /* 0x000fc80000000008 */
[----:B------:R-:W-:-:S04]  /*1c80*/  FFMA R7, R0, R10, RZ ;  /* 0x0000000a00077223 */ /* 0x000fc800000000ff */
[----:B------:R-:W-:-:S04]  /*1c90*/  FFMA R8, R11, R7, R0 ;  /* 0x000000070b087223 */ /* 0x000fc80000000000 */
[----:B------:R-:W-:-:S04]  /*1ca0*/  FFMA R7, R10, R8, R7 ;  /* 0x000000080a077223 */ /* 0x000fc80000000007 */
[----:B------:R-:W-:-:S04]  /*1cb0*/  FFMA R8, R11, R7, R0 ;  /* 0x000000070b087223 */ /* 0x000fc80000000000 */
[----:B------:R-:W-:-:S05]  /*1cc0*/  FFMA R0, R10, R8, R7 ;  /* 0x000000080a007223 */ /* 0x000fca0000000007 */
[----:B------:R-:W-:-:S04]  /*1cd0*/  SHF.R.U32.HI R3, RZ, 0x17, R0 ;  /* 0x00000017ff037819 */ /* 0x000fc80000011600 */
[----:B------:R-:W-:-:S05]  /*1ce0*/  LOP3.LUT R3, R3, 0xff, RZ, 0xc0, !PT ;  /* 0x000000ff03037812 */ /* 0x000fca00078ec0ff */
[----:B------:R-:W-:-:S04]  /*1cf0*/  IMAD.IADD R9, R3, 0x1, R6 ;  /* 0x0000000103097824 */ /* 0x000fc800078e0206 */
[----:B------:R-:W-:-:S05]  /*1d00*/  VIADD R3, R9, 0xffffffff ;  /* 0xffffffff09037836 */ /* 0x000fca0000000000 */
[----:B------:R-:W-:-:S13]  /*1d10*/  ISETP.GE.U32.AND P0, PT, R3, 0xfe, PT ;  /* 0x000000fe0300780c */ /* 0x000fda0003f06070 */
[----:B------:R-:W-:Y:S05]  /*1d20*/  @!P0 BRA `(.L_x_37) ;  /* 0x0000000000808947 */ /* 0x000fea0003800000 */
[----:B------:R-:W-:-:S13]  /*1d30*/  ISETP.GT.AND P0, PT, R9, 0xfe, PT ;  /* 0x000000fe0900780c */ /* 0x000fda0003f04270 */
[----:B------:R-:W-:Y:S05]  /*1d40*/  @P0 BRA `(.L_x_38) ;  /* 0x00000000006c0947 */ /* 0x000fea0003800000 */
[----:B------:R-:W-:-:S13]  /*1d50*/  ISETP.GE.AND P0, PT, R9, 0x1, PT ;  /* 0x000000010900780c */ /* 0x000fda0003f06270 */
[----:B------:R-:W-:Y:S05]  /*1d60*/  @P0 BRA `(.L_x_39) ;  /* 0x0000000000980947 */ /* 0x000fea0003800000 */
[----:B------:R-:W-:Y:S02]  /*1d70*/  ISETP.GE.AND P0, PT, R9, -0x18, PT ;  /* 0xffffffe80900780c */ /* 0x000fe40003f06270 */
[----:B------:R-:W-:-:S11]  /*1d80*/  LOP3.LUT R0, R0, 0x80000000, RZ, 0xc0, !PT ;  /* 0x8000000000007812 */ /* 0x000fd600078ec0ff */
[----:B------:R-:W-:Y:S05]  /*1d90*/  @!P0 BRA `(.L_x_39) ;  /* 0x00000000008c8947 */ /* 0x000fea0003800000 */
[CCC-:B------:R-:W-:Y:S01]  /*1da0*/  FFMA.RZ R3, R10.reuse, R8.reuse, R7.reuse ;  /* 0x000000080a037223 */ /* 0x1c0fe2000000c007 */
[CCC-:B------:R-:W-:Y:S01]  /*1db0*/  FFMA.RM R6, R10.reuse, R8.reuse, R7.reuse ;  /* 0x000000080a067223 */ /* 0x1c0fe20000004007 */
[C---:B------:R-:W-:Y:S02]  /*1dc0*/  ISETP.NE.AND P2, PT, R9.reuse, RZ, PT ;  /* 0x000000ff0900720c */ /* 0x040fe40003f45270 */
[----:B------:R-:W-:Y:S02]  /*1dd0*/  ISETP.NE.AND P1, PT, R9, RZ, PT ;  /* 0x000000ff0900720c */ /* 0x000fe40003f25270 */
[----:B------:R-:W-:Y:S01]  /*1de0*/  LOP3.LUT R5, R3, 0x7fffff, RZ, 0xc0, !PT ;  /* 0x007fffff03057812 */ /* 0x000fe200078ec0ff */
[----:B------:R-:W-:Y:S01]  /*1df0*/  FFMA.RP R3, R10, R8, R7 ;  /* 0x000000080a037223 */ /* 0x000fe20000008007 */
[----:B------:R-:W-:Y:S01]  /*1e00*/  IADD3 R8, PT, PT, R9, 0x20, RZ ;  /* 0x0000002009087810 */ /* 0x000fe20007ffe0ff */
[----:B------:R-:W-:Y:S01]  /*1e10*/  IMAD.MOV R7, RZ, RZ, -R9 ;  /* 0x000000ffff077224 */ /* 0x000fe200078e0a09 */
[----:B------:R-:W-:-:S02]  /*1e20*/  LOP3.LUT R5, R5, 0x800000, RZ, 0xfc, !PT ;  /* 0x0080000005057812 */ /* 0x000fc400078efcff */
[----:B------:R-:W-:Y:S02]  /*1e30*/  FSETP.NEU.FTZ.AND P0, PT, R3, R6, PT ;  /* 0x000000060300720b */ /* 0x000fe40003f1d000 */
[----:B------:R-:W-:Y:S02]  /*1e40*/  SHF.L.U32 R8, R5, R8, RZ ;  /* 0x0000000805087219 */ /* 0x000fe400000006ff */
[----:B------:R-:W-:Y:S02]  /*1e50*/  SEL R6, R7, RZ, P2 ;  /* 0x000000ff07067207 */ /* 0x000fe40001000000 */
[----:B------:R-:W-:Y:S02]  /*1e60*/  ISETP.NE.AND P1, PT, R8, RZ, P1 ;  /* 0x000000ff0800720c */ /* 0x000fe40000f25270 */
[----:B------:R-:W-:Y:S02]  /*1e70*/  SHF.R.U32.HI R6, RZ, R6, R5 ;  /* 0x00000006ff067219 */ /* 0x000fe40000011605 */
[----:B------:R-:W-:-:S02]  /*1e80*/  PLOP3.LUT P0, PT, P0, P1, PT, 0xf8, 0x8f ;  /* 0x00000000008f781c */ /* 0x000fc40000703f70 */
[----:B------:R-:W-:Y:S02]  /*1e90*/  SHF.R.U32.HI R8, RZ, 0x1, R6 ;  /* 0x00000001ff087819 */ /* 0x000fe40000011606 */
[----:B------:R-:W-:-:S04]  /*1ea0*/  SEL R3, RZ, 0x1, !P0 ;  /* 0x00000001ff037807 */ /* 0x000fc80004000000 */
[----:B------:R-:W-:-:S04]  /*1eb0*/  LOP3.LUT R3, R3, 0x1, R8, 0xf8, !PT ;  /* 0x0000000103037812 */ /* 0x000fc800078ef808 */
[----:B------:R-:W-:-:S05]  /*1ec0*/  LOP3.LUT R3, R3, R6, RZ, 0xc0, !PT ;  /* 0x0000000603037212 */ /* 0x000fca00078ec0ff */
[----:B------:R-:W-:-:S05]  /*1ed0*/  IMAD.IADD R3, R8, 0x1, R3 ;  /* 0x0000000108037824 */ /* 0x000fca00078e0203 */
[----:B------:R-:W-:Y:S01]  /*1ee0*/  LOP3.LUT R0, R3, R0, RZ, 0xfc, !PT ;  /* 0x0000000003007212 */ /* 0x000fe200078efcff */
[----:B------:R-:W-:Y:S06]  /*1ef0*/  BRA `(.L_x_39) ;  /* 0x0000000000347947 */ /* 0x000fec0003800000 */
.L_x_38:
[----:B------:R-:W-:-:S04]  /*1f00*/  LOP3.LUT R0, R0, 0x80000000, RZ, 0xc0, !PT ;  /* 0x8000000000007812 */ /* 0x000fc800078ec0ff */
[----:B------:R-:W-:Y:S01]  /*1f10*/  LOP3.LUT R0, R0, 0x7f800000, RZ, 0xfc, !PT ;  /* 0x7f80000000007812 */ /* 0x000fe200078efcff */
[----:B------:R-:W-:Y:S06]  /*1f20*/  BRA `(.L_x_39) ;  /* 0x0000000000287947 */ /* 0x000fec0003800000 */
.L_x_37:
[----:B------:R-:W-:Y:S01]  /*1f30*/  IMAD R0, R6, 0x800000, R0 ;  /* 0x0080000006007824 */ /* 0x000fe200078e0200 */
[----:B------:R-:W-:Y:S06]  /*1f40*/  BRA `(.L_x_39) ;  /* 0x0000000000207947 */ /* 0x000fec0003800000 */
.L_x_36:
[----:B------:R-:W-:-:S04]  /*1f50*/  LOP3.LUT R0, R8, 0x80000000, R7, 0x48, !PT ;  /* 0x8000000008007812 */ /* 0x000fc800078e4807 */
[----:B------:R-:W-:Y:S01]  /*1f60*/  LOP3.LUT R0, R0, 0x7f800000, RZ, 0xfc, !PT ;  /* 0x7f80000000007812 */ /* 0x000fe200078efcff */
[----:B------:R-:W-:Y:S06]  /*1f70*/  BRA `(.L_x_39) ;  /* 0x0000000000147947 */ /* 0x000fec0003800000 */
.L_x_35:
[----:B------:R-:W-:Y:S01]  /*1f80*/  LOP3.LUT R0, R8, 0x80000000, R7, 0x48, !PT ;  /* 0x8000000008007812 */ /* 0x000fe200078e4807 */
[----:B------:R-:W-:Y:S06]  /*1f90*/  BRA `(.L_x_39) ;  /* 0x00000000000c7947 */ /* 0x000fec0003800000 */
.L_x_34:
[----:B------:R-:W0:Y:S01]  /*1fa0*/  MUFU.RSQ R0, -QNAN ;  /* 0xffc0000000007908 */ /* 0x000e220000001400 */
[----:B------:R-:W-:Y:S05]  /*1fb0*/  BRA `(.L_x_39) ;  /* 0x0000000000047947 */ /* 0x000fea0003800000 */
.L_x_33:
[----:B------:R-:W-:-:S07]  /*1fc0*/  FADD.FTZ R0, R0, R3 ;  /* 0x0000000300007221 */ /* 0x000fce0000010000 */
.L_x_39:
[----:B------:R-:W-:-:S04]  /*1fd0*/  IMAD.MOV.U32 R5, RZ, RZ, 0x0 ;  /* 0x00000000ff057424 */ /* 0x000fc800078e00ff */
[----:B0-----:R-:W-:Y:S05]  /*1fe0*/  RET.REL.NODEC R4 `(_Z18merge_basic_kernelPiiS_iS_) ;  /* 0xffffffe004047950 */ /* 0x001fea0003c3ffff */
.L_x_40:
[----:B------:R-:W-:-:S00]  /*1ff0*/  BRA `(.L_x_40) ;  /* 0xfffffffc00fc7947 */ /* 0x000fc0000383ffff */
[----:B------:R-:W-:-:S00]  /*2000*/  NOP ;  /* 0x0000000000007918 */ /* 0x000fc00000000000 */
[----:B------:R-:W-:-:S00]  /*2010*/  NOP ;  /* 0x0000000000007918 */ /* 0x000fc00000000000 */
[----:B------:R-:W-:-:S00]  /*2020*/  NOP ;  /* 0x0000000000007918 */ /* 0x000fc00000000000 */
[----:B------:R-:W-:-:S00]  /*2030*/  NOP ;  /* 0x0000000000007918 */ /* 0x000fc00000000000 */
[----:B------:R-:W-:-:S00]  /*2040*/  NOP ;  /* 0x0000000000007918 */ /* 0x000fc00000000000 */
[----:B------:R-:W-:-:S00]  /*2050*/  NOP ;  /* 0x0000000000007918 */ /* 0x000fc00000000000 */
[----:B------:R-:W-:-:S00]  /*2060*/  NOP ;  /* 0x0000000000007918 */ /* 0x000fc00000000000 */
[----:B------:R-:W-:-:S00]  /*2070*/  NOP ;  /* 0x0000000000007918 */ /* 0x000fc00000000000 */
.L_x_41:


//--------------------- .nv.shared.reserved.0     --------------------------
	.section	.nv.shared.reserved.0,"aw",@nobits
	.weak		__nv_reservedSMEM_offset_0_alias
	.size		__nv_reservedSMEM_offset_0_alias, 0, 64
	.other		__nv_reservedSMEM_offset_0_alias,@"STO_CUDA_RESERVED_SHARED STV_DEFAULT"
__nv_reservedSMEM_offset_0_alias:
	.zero		0
	.zero		64


//--------------------- .nv.constant0._Z18merge_basic_kernelPiiS_iS_ --------------------------
	.section	.nv.constant0._Z18merge_basic_kernelPiiS_iS_,"a",@progbits
	.sectionflags	@""
	.align	4
.nv.constant0._Z18merge_basic_kernelPiiS_iS_:
	.zero		936


//--------------------- SYMBOLS --------------------------

	.type		.nv.reservedSmem.offset0,@object
	.size		.nv.reservedSmem.offset0,0x4
